.version 7.0
.target sm_50 // enough for my Titan X
.address_size 64

// Idea: do 4 rows at a time of a 32x32 matrix product, in a way
// that we only need to accumulate values across each warp at the end.
// Goal: do 8 loads from shared memory for every 16 FLOPs, rather than
// doing 2 loads per FLOP as in the simple block examples.

// We load 32x32 chunks from A and B with a slightly unusual layout.
//
// Matrix A is laid out like this per tid.y
//
//     00000000000000000000000000000000
//     ...            x3            ...
//     11111111111111111111111111111111
//     ...            x3            ...
//     22222222222222222222222222222222
//     ...            x3            ...
//     33333333333333333333333333333333
//     ...            x3            ...
//     44444444444444444444444444444444
//     ...            x3            ...
//     55555555555555555555555555555555
//     ...            x3            ...
//     66666666666666666666666666666666
//     ...            x3            ...
//     77777777777777777777777777777777
//     ...            x3            ...
//
// Matrix B is laid out like this per tid.x
//
//     00001111222233334444555566667777
//     ...            x6            ...
//     00001111222233334444555566667777
//     F88889999AAAABBBBCCCCDDDDEEEEFFF (shifted by 1)
//     ...            x6            ...
//     F88889999AAAABBBBCCCCDDDDEEEEFFF
//     NNGGGGHHHHIIIIJJJJKKKKLLLLMMMMNN (shifted by 2)
//     ...            x6            ...
//     NNGGGGHHHHIIIIJJJJKKKKLLLLMMMMNN
//     VVVOOOOPPPPQQQQRRRRSSSSTTTTUUUUV (shifted by 3)
//     ...            x6            ...
//     VVVOOOOPPPPQQQQRRRRSSSSTTTTUUUUV
//

.visible .entry bigBlocksMatmul (
    .param .u64 ptrA,
    .param .u64 ptrB,
    .param .u64 ptrOut,
    .param .u32 numBlocks
) {
    .reg .pred %p0;
    .reg .u64 %dtmp<2>;
    .reg .u32 %stmp<6>;

    // Attributes of the thread/CTA.
    .reg .u32 %tidX;
    .reg .u32 %tidY;
    .reg .u64 %ctaX;
    .reg .u64 %ctaY;

    // Arguments
    .reg .u64 %ptrA;
    .reg .u64 %ptrB;
    .reg .u64 %ptrOut;
    .reg .u32 %numBlocks;

    // Loaded vector from A and B
    .reg .f32 %colA<4>;
    .reg .f32 %rowB<4>;
    // Accumulated output block which we need to add across four threads in
    // each warp at the end.
    .reg .f32 %outBlock<16>;

    // Outer-loop variable.
    .reg .u64 %i;

    // Cache of current 32x32 block loaded from global memory.
    .shared .align 4 .f32 loadedA[1024];
    .shared .align 4 .f32 loadedB[1024];

    ld.param.u64 %ptrA, [ptrA];
    ld.param.u64 %ptrB, [ptrB];
    ld.param.u64 %ptrOut, [ptrOut];
    ld.param.u32 %numBlocks, [numBlocks];

    mov.u32 %tidX, %tid.x;
    mov.u32 %tidY, %tid.y;
    cvt.u64.u32 %ctaX, %ctaid.x;
    cvt.u64.u32 %ctaY, %ctaid.y;

    mov.f32 %outBlock0, 0.0;
    mov.f32 %outBlock1, 0.0;
    mov.f32 %outBlock2, 0.0;
    mov.f32 %outBlock3, 0.0;
    mov.f32 %outBlock4, 0.0;
    mov.f32 %outBlock5, 0.0;
    mov.f32 %outBlock6, 0.0;
    mov.f32 %outBlock7, 0.0;
    mov.f32 %outBlock8, 0.0;
    mov.f32 %outBlock9, 0.0;
    mov.f32 %outBlock10, 0.0;
    mov.f32 %outBlock11, 0.0;
    mov.f32 %outBlock12, 0.0;
    mov.f32 %outBlock13, 0.0;
    mov.f32 %outBlock14, 0.0;
    mov.f32 %outBlock15, 0.0;

    mov.u64 %i, 0;
loop_start:

    // Prevent previous iterations of the loop from seeing
    // new values.
    bar.sync 0;

    // Loop over four loads from global memory of A.
    mov.u32 %stmp0, 0;
load_loop_A_start:
    // Load the region of A into shared memory.
    // Offset is A[i*32 + tid.x + numBlocks*32*(ctaid.y*32 + tid.y + stmp0*8)]
    shl.b64 %dtmp1, %ctaY, 5; // ctaid.y*32
    cvt.u64.u32 %dtmp0, %tidY;
    add.u64 %dtmp0, %dtmp0, %dtmp1; // tid.y + ctaid.y*32
    cvt.u64.u32 %dtmp1, %stmp0;
    shl.b64 %dtmp1, %dtmp1, 3; // stmp0 * 8
    add.u64 %dtmp0, %dtmp0, %dtmp1; // ctaid.y*32 + tid.y + stmp0*8
    cvt.u64.u32 %dtmp1, %numBlocks;
    mul.lo.u64 %dtmp0, %dtmp0, %dtmp1;
    shl.b64 %dtmp0, %dtmp0, 5; // 32*numBlocks*(ctaid.y*32+tid.y+stmp0*8)
    cvt.u64.u32 %dtmp1, %tidX;
    add.u64 %dtmp0, %dtmp0, %dtmp1;
    shl.b64 %dtmp1, %i, 5; // i*32
    add.u64 %dtmp0, %dtmp0, %dtmp1; // i*32 + tid.x + 1024*numBlocks*(ctaid.y*32+tid.y+stmp0*8)
    shl.b64 %dtmp0, %dtmp0, 2; // byte offset instead of float offset
    mov.u64 %dtmp1, %ptrA;
    add.u64 %dtmp0, %dtmp0, %dtmp1;
    ld.global.f32 %colA0, [%dtmp0];

    // Offset in loadedA is loadedA[tid.x + tid.y*32 + stmp0*8*32]
    shl.b32 %stmp1, %stmp0, 8; // stmp0*8*32
    shl.b32 %stmp2, %tidY, 5; // tid.y*32
    add.u32 %stmp1, %stmp1, %stmp2;
    add.u32 %stmp1, %stmp1, %tidX; // tid.x + tid.y*32 + stmp0*8*32
    shl.b32 %stmp1, %stmp1, 2; // byte offset rather than float offset
    mov.u32 %stmp2, loadedA;
    add.u32 %stmp2, %stmp1, %stmp2;
    st.shared.f32 [%stmp2], %colA0;

    add.u32 %stmp0, %stmp0, 1;
    setp.lt.u32 %p0, %stmp0, 4;
    @%p0 bra load_loop_A_start;
load_loop_A_end:

    // Loop over loads from global memory of B
    mov.u32 %stmp0, 0;
load_loop_B_start:
    // Load the region of B into shared memory.
    // Offset is B[32*ctaid.x + tid.x + 32*numBlocks*(i*32+tid.y+stmp0*8)]
    cvt.u64.u32 %dtmp0, %tidY;
    shl.b64 %dtmp1, %i, 5; // i*32
    add.u64 %dtmp0, %dtmp0, %dtmp1; // i*32 + tid.y
    cvt.u64.u32 %dtmp1, %stmp0;
    shl.b64 %dtmp1, %dtmp1, 3; // stmp0 * 8
    add.u64 %dtmp0, %dtmp0, %dtmp1; // i*32 + tid.y + stmp0*8
    cvt.u64.u32 %dtmp1, %numBlocks;
    mul.lo.u64 %dtmp0, %dtmp0, %dtmp1;
    shl.b64 %dtmp0, %dtmp0, 5; // 32*numBlocks*(i*32+tid.y+stmp0*8)
    shl.b64 %dtmp1, %ctaX, 5; // ctaid.x*32
    add.u64 %dtmp0, %dtmp0, %dtmp1;
    cvt.u64.u32 %dtmp1, %tidX;
    add.u64 %dtmp0, %dtmp0, %dtmp1; // 32*ctaid.x + tid.x + 32*numBlocks*(i*32+tid.y+stmp0*8)
    shl.b64 %dtmp0, %dtmp0, 2; // byte offset rather than float offset
    mov.u64 %dtmp1, %ptrB;
    add.u64 %dtmp0, %dtmp0, %dtmp1;
    ld.global.f32 %rowB0, [%dtmp0];

    // Offset in loadedB is loadedB[(tid.x+stmp0)%32 + tid.y*32 + stmp0*8*32]
    add.u32 %stmp2, %tidX, %stmp0;
    and.b32 %stmp2, %stmp2, 0x1f; // (tid.x+stmp0) % 32
    shl.b32 %stmp1, %tidY, 5; // tid.y*32
    add.u32 %stmp1, %stmp1, %stmp2; // (tid.x+stmp0)%32 + tid.y*32
    shl.b32 %stmp2, %stmp0, 8; // stmp0*8*32
    add.u32 %stmp1, %stmp1, %stmp2;
    shl.b32 %stmp1, %stmp1, 2; // byte offset instead of float index
    mov.u32 %stmp2, loadedB;
    add.u32 %stmp2, %stmp1, %stmp2;
    st.shared.f32 [%stmp2], %rowB0;

    add.u32 %stmp0, %stmp0, 1;
    setp.lt.u32 %p0, %stmp0, 4;
    @%p0 bra load_loop_B_start;
load_loop_B_end:

    // Wait for all copies to be complete.
    bar.sync 0;

    // We will loop from j=0 to j=7, loading segments of four
    // values k=0 to k=3 from A and B.
    // Load offsets from A as loadedA[j + tid.y*4*32 + k*32 + 8*(tid.x//8)]
    // Load offsets from B as loadedB[(tid.x//8 + 4*(tid.x%8) + k) % 32 + j*32 + 8*32*(tid.x//8)]

    shr.b32 %stmp0, %tidX, 3; // tid.x//8

    // Outer offset for localB.
    // Store stmp3 = 4*(j*32 + 8*32*(tid.x//8))      -- updated per inner loop
    shl.b32 %stmp3, %stmp0, 10; // 4*8*32*(tid.x//8)

    // Inner offset for localB.
    // Store stmp2 = 4*((tid.x//8 + 4*(tid.x%8) + k)%32) -- reverted after every inner loop.
    and.b32 %stmp1, %tidX, 7; // tid.x%8
    shl.b32 %stmp1, %stmp1, 2; // 4*(tid.x%8)
    add.u32 %stmp2, %stmp0, %stmp1; // tid.x//8 + 4*(tid.x%8)
    shl.b32 %stmp2, %stmp2, 2; // 4*(tid.x//8 + 4*(tid.x%8))
    and.b32 %stmp2, %stmp2, 0x7f; // modulo 128

    // Outer offset for localA.
    // Store stmp1 = 4*(j + tid.y*4*32 + 8*(tid.x//8)) -- updated per inner loop
    shl.b32 %stmp0, %stmp0, 5; // 4*8*(tid.x//8)
    shl.b32 %stmp1, %tidY, 9; // 4*tid.y*4*32
    add.u32 %stmp1, %stmp1, %stmp0; // 4*(tid.y*4*32 + 8*(tid.x//8))

    mov.u32 %stmp0, 0;
block_mul_loop_start:
    // Loading from A is simple: we load four values from the same column,
    // which means a stride of 32*4 bytes.
    mov.u32 %stmp4, loadedA;
    add.u32 %stmp4, %stmp4, %stmp1;
    ld.shared.f32 %colA0, [%stmp4];
    ld.shared.f32 %colA1, [%stmp4+128];
    ld.shared.f32 %colA2, [%stmp4+256];
    ld.shared.f32 %colA3, [%stmp4+384];

    // To load from B, we must increment by 4 and modulo 32*4 four times,
    // once per k, and then revert back by adding 32*4-4*3 = 116 and doing
    // one more modulus.
    // We globally offset by stmp3, which is the j-dependent offset which does
    // not depend on k.
    mov.u32 %stmp4, loadedB;
    add.u32 %stmp4, %stmp4, %stmp3;
    add.u32 %stmp5, %stmp4, %stmp2;
    ld.shared.f32 %rowB0, [%stmp5];
    add.u32 %stmp2, %stmp2, 4;
    and.b32 %stmp2, %stmp2, 0x7f;
    add.u32 %stmp5, %stmp4, %stmp2;
    ld.shared.f32 %rowB1, [%stmp5];
    add.u32 %stmp2, %stmp2, 4;
    and.b32 %stmp2, %stmp2, 0x7f;
    add.u32 %stmp5, %stmp4, %stmp2;
    ld.shared.f32 %rowB2, [%stmp5];
    add.u32 %stmp2, %stmp2, 4;
    and.b32 %stmp2, %stmp2, 0x7f;
    add.u32 %stmp5, %stmp4, %stmp2;
    ld.shared.f32 %rowB3, [%stmp5];
    add.u32 %stmp2, %stmp2, 116;
    and.b32 %stmp2, %stmp2, 0x7f;

    // 4x4 outer product.
    fma.rn.f32 %outBlock0, %colA0, %rowB0, %outBlock0;
    fma.rn.f32 %outBlock1, %colA0, %rowB1, %outBlock1;
    fma.rn.f32 %outBlock2, %colA0, %rowB2, %outBlock2;
    fma.rn.f32 %outBlock3, %colA0, %rowB3, %outBlock3;
    fma.rn.f32 %outBlock4, %colA1, %rowB0, %outBlock4;
    fma.rn.f32 %outBlock5, %colA1, %rowB1, %outBlock5;
    fma.rn.f32 %outBlock6, %colA1, %rowB2, %outBlock6;
    fma.rn.f32 %outBlock7, %colA1, %rowB3, %outBlock7;
    fma.rn.f32 %outBlock8, %colA2, %rowB0, %outBlock8;
    fma.rn.f32 %outBlock9, %colA2, %rowB1, %outBlock9;
    fma.rn.f32 %outBlock10, %colA2, %rowB2, %outBlock10;
    fma.rn.f32 %outBlock11, %colA2, %rowB3, %outBlock11;
    fma.rn.f32 %outBlock12, %colA3, %rowB0, %outBlock12;
    fma.rn.f32 %outBlock13, %colA3, %rowB1, %outBlock13;
    fma.rn.f32 %outBlock14, %colA3, %rowB2, %outBlock14;
    fma.rn.f32 %outBlock15, %colA3, %rowB3, %outBlock15;

    // Offset in A gets incremented by 4 bytes.
    add.u32 %stmp1, %stmp1, 4;

    // Offset in B gets incremented by 32*4 bytes.
    add.u32 %stmp3, %stmp3, 128;

    add.u32 %stmp0, %stmp0, 1;
    setp.lt.u32 %p0, %stmp0, 8;
    @%p0 bra block_mul_loop_start;
block_mul_loop_end:

    add.u64 %i, %i, 1;
    cvt.u64.u32 %dtmp0, %numBlocks;
    setp.lt.u64 %p0, %i, %dtmp0;
    @%p0 bra loop_start;
loop_end:

    // We will reduce into loadedA, so we initially zero it out.
    bar.sync 0;
    shl.b32 %stmp0, %tidY, 5; // tid.y * 32
    add.u32 %stmp0, %stmp0, %tidX;
    shl.b32 %stmp0, %stmp0, 2; // (tid.y*32 + tid.x) * 4
    mov.u32 %stmp1, loadedA;
    add.u32 %stmp1, %stmp1, %stmp0;
    st.shared.f32 [%stmp1], 0.0;
    st.shared.f32 [%stmp1+1024], 0.0;
    st.shared.f32 [%stmp1+2048], 0.0;
    st.shared.f32 [%stmp1+3072], 0.0;

    bar.sync 0;

    // Our output block corresponds to the block at row tid.y and tid.x%8.
    // We need to reduce across all tid.x % 8.
    // In particular, we will reduce into loadedA[(tid.y*4+i)*32 + 4*(tid.x%8) + j]
    shl.b32 %stmp0, %tidY, 7; // tid.y*4*32
    and.b32 %stmp1, %tidX, 7; // tid.x%8
    shl.b32 %stmp1, %stmp1, 2; // 4*(tid.x%8)
    add.u32 %stmp0, %stmp0, %stmp1; // tid.y*4*32 + 4*(tid.x%8)
    shl.b32 %stmp0, %stmp0, 2; // convert to byte offset
    mov.u32 %stmp1, loadedA;
    add.u32 %stmp0, %stmp1, %stmp0;

    // Auto-generated code:
    //
    //     for i in range(4):
    //         for j in range(4):
    //             print(f"atom.shared.add.f32 %colA0, [%stmp0+{j*4 + i*32*4}], %outBlock{i*4 + j};")
    //
    atom.shared.add.f32 %colA0, [%stmp0+0], %outBlock0;
    atom.shared.add.f32 %colA0, [%stmp0+4], %outBlock1;
    atom.shared.add.f32 %colA0, [%stmp0+8], %outBlock2;
    atom.shared.add.f32 %colA0, [%stmp0+12], %outBlock3;
    atom.shared.add.f32 %colA0, [%stmp0+128], %outBlock4;
    atom.shared.add.f32 %colA0, [%stmp0+132], %outBlock5;
    atom.shared.add.f32 %colA0, [%stmp0+136], %outBlock6;
    atom.shared.add.f32 %colA0, [%stmp0+140], %outBlock7;
    atom.shared.add.f32 %colA0, [%stmp0+256], %outBlock8;
    atom.shared.add.f32 %colA0, [%stmp0+260], %outBlock9;
    atom.shared.add.f32 %colA0, [%stmp0+264], %outBlock10;
    atom.shared.add.f32 %colA0, [%stmp0+268], %outBlock11;
    atom.shared.add.f32 %colA0, [%stmp0+384], %outBlock12;
    atom.shared.add.f32 %colA0, [%stmp0+388], %outBlock13;
    atom.shared.add.f32 %colA0, [%stmp0+392], %outBlock14;
    atom.shared.add.f32 %colA0, [%stmp0+396], %outBlock15;

    bar.sync 0;

    // We want to dump loadedA into the output.
    // dtmp0 = stride = numBlocks*32
    cvt.u64.u32 %dtmp1, %numBlocks;
    shl.b64 %dtmp0, %dtmp1, 5;

    // We start at ((ctaY*32 + tidY)*stride + ctaX*32 + tidX)*4
    // We trash the %ctaY register at this point, since we don't
    // use it again afterwards.
    shl.b64 %ctaY, %ctaY, 5;
    cvt.u64.u32 %dtmp1, %tidY;
    add.u64 %ctaY, %ctaY, %dtmp1;
    mul.lo.u64 %ctaY, %ctaY, %dtmp0;
    shl.b64 %ctaX, %ctaX, 5;
    add.u64 %ctaY, %ctaY, %ctaX;
    cvt.u64.u32 %dtmp1, %tidX;
    add.u64 %ctaY, %ctaY, %dtmp1;
    shl.b64 %ctaY, %ctaY, 2;
    add.u64 %ptrOut, %ptrOut, %ctaY;

    // The full stride during the copy is stride*8*4.
    shl.b64 %dtmp0, %dtmp0, 5;

    shl.b32 %stmp0, %tidY, 7;
    shl.b32 %stmp1, %tidX, 2;
    add.u32 %stmp0, %stmp0, %stmp1;
    mov.u32 %stmp1, loadedA;
    add.u32 %stmp0, %stmp0, %stmp1;

    ld.shared.f32 %outBlock0, [%stmp0];
    st.global.f32 [%ptrOut], %outBlock0;
    add.u64 %ptrOut, %ptrOut, %dtmp0;

    ld.shared.f32 %outBlock1, [%stmp0+1024]; // 32*8*4
    st.global.f32 [%ptrOut], %outBlock1;
    add.u64 %ptrOut, %ptrOut, %dtmp0;

    ld.shared.f32 %outBlock2, [%stmp0+2048]; // 2*32*8*4
    st.global.f32 [%ptrOut], %outBlock2;
    add.u64 %ptrOut, %ptrOut, %dtmp0;

    ld.shared.f32 %outBlock3, [%stmp0+3072]; // 3*32*8*4
    st.global.f32 [%ptrOut], %outBlock3;

    ret;
}


// ===== COMPILED SASS (sm_100) =====

	.target	sm_100

	.elftype	@"ET_EXEC"


//--------------------- .note.nv.tkinfo           --------------------------
	.section	.note.nv.tkinfo,"",@"SHT_NOTE"
	.sectionflags	@"SHF_NOTE_NV_TKINFO"
	.tkinfo
        /*0018*/ 	.word	0x00000002
        /*0030*/ 	.string	""
        /*0030*/ 	.string	"ptxas"
        /*0030*/ 	.string	"Cuda compilation tools, release 13.0, V13.0.88"
        /*0030*/ 	.string	"Build cuda_13.0.r13.0/compiler.36424714_0"
        /*0030*/ 	.string	"-arch sm_100 "



//--------------------- .note.nv.cuinfo           --------------------------
	.section	.note.nv.cuinfo,"",@"SHT_NOTE"
	.sectionflags	@"SHF_NOTE_NV_CUINFO"
        /*0018*/ 	.short	0x0002
        /*001a*/ 	.short	0x0032
        /*001c*/ 	.short	0x0082
	.zero		2


//--------------------- .nv.info                  --------------------------
	.section	.nv.info,"",@"SHT_CUDA_INFO"
	.align	4


	//----- nvinfo : EIATTR_REGCOUNT
	.align		4
        /*0000*/ 	.byte	0x04, 0x2f
        /*0002*/ 	.short	(.L_1 - .L_0)
	.align		4
.L_0:
        /*0004*/ 	.word	index@(bigBlocksMatmul)
        /*0008*/ 	.word	0x00000038


	//----- nvinfo : EIATTR_FRAME_SIZE
	.align		4
.L_1:
        /*000c*/ 	.byte	0x04, 0x11
        /*000e*/ 	.short	(.L_3 - .L_2)
	.align		4
.L_2:
        /*0010*/ 	.word	index@(bigBlocksMatmul)
        /*0014*/ 	.word	0x00000000


	//----- nvinfo : EIATTR_MIN_STACK_SIZE
	.align		4
.L_3:
        /*0018*/ 	.byte	0x04, 0x12
        /*001a*/ 	.short	(.L_5 - .L_4)
	.align		4
.L_4:
        /*001c*/ 	.word	index@(bigBlocksMatmul)
        /*0020*/ 	.word	0x00000000
.L_5:


//--------------------- .nv.compat                --------------------------
	.section	.nv.compat,"",@"SHT_CUDA_COMPAT_INFO"
	.align	4
        /*0000*/ 	.byte	0x02, 0x09, 0x00, 0x00, 0x02, 0x02, 0x01, 0x00, 0x02, 0x05, 0x05, 0x00, 0x03, 0x07, 0x01, 0x01
        /*0010*/ 	.byte	0x02, 0x03, 0x00, 0x00, 0x02, 0x06, 0x01, 0x00, 0x04, 0x0b, 0x08, 0x00, 0x09, 0x00, 0x00, 0x00
        /*0020*/ 	.byte	0x00, 0x00, 0x00, 0x00


//--------------------- .nv.info.bigBlocksMatmul  --------------------------
	.section	.nv.info.bigBlocksMatmul,"",@"SHT_CUDA_INFO"
	.sectionflags	@""
	.align	4


	//----- nvinfo : EIATTR_CUDA_API_VERSION
	.align		4
        /*0000*/ 	.byte	0x04, 0x37
        /*0002*/ 	.short	(.L_7 - .L_6)
.L_6:
        /*0004*/ 	.word	0x00000082


	//----- nvinfo : EIATTR_KPARAM_INFO
	.align		4
.L_7:
        /*0008*/ 	.byte	0x04, 0x17
        /*000a*/ 	.short	(.L_9 - .L_8)
.L_8:
        /*000c*/ 	.word	0x00000000
        /*0010*/ 	.short	0x0003
        /*0012*/ 	.short	0x0018
        /*0014*/ 	.byte	0x00, 0xf0, 0x11, 0x00


	//----- nvinfo : EIATTR_KPARAM_INFO
	.align		4
.L_9:
        /*0018*/ 	.byte	0x04, 0x17
        /*001a*/ 	.short	(.L_11 - .L_10)
.L_10:
        /*001c*/ 	.word	0x00000000
        /*0020*/ 	.short	0x0002
        /*0022*/ 	.short	0x0010
        /*0024*/ 	.byte	0x00, 0xf0, 0x21, 0x00


	//----- nvinfo : EIATTR_KPARAM_INFO
	.align		4
.L_11:
        /*0028*/ 	.byte	0x04, 0x17
        /*002a*/ 	.short	(.L_13 - .L_12)
.L_12:
        /*002c*/ 	.word	0x00000000
        /*0030*/ 	.short	0x0001
        /*0032*/ 	.short	0x0008
        /*0034*/ 	.byte	0x00, 0xf0, 0x21, 0x00


	//----- nvinfo : EIATTR_KPARAM_INFO
	.align		4
.L_13:
        /*0038*/ 	.byte	0x04, 0x17
        /*003a*/ 	.short	(.L_15 - .L_14)
.L_14:
        /*003c*/ 	.word	0x00000000
        /*0040*/ 	.short	0x0000
        /*0042*/ 	.short	0x0000
        /*0044*/ 	.byte	0x00, 0xf0, 0x21, 0x00


	//----- nvinfo : EIATTR_SPARSE_MMA_MASK
	.align		4
.L_15:
        /*0048*/ 	.byte	0x03, 0x50
        /*004a*/ 	.short	0x0000


	//----- nvinfo : EIATTR_MAXREG_COUNT
	.align		4
        /*004c*/ 	.byte	0x03, 0x1b
        /*004e*/ 	.short	0x00ff


	//----- nvinfo : EIATTR_NUM_BARRIERS
	.align		4
        /*0050*/ 	.byte	0x02, 0x4c
        /*0052*/ 	.byte	0x01
	.zero		1


	//----- nvinfo : EIATTR_MERCURY_ISA_VERSION
	.align		4
        /*0054*/ 	.byte	0x03, 0x5f
        /*0056*/ 	.short	0x0101


	//----- nvinfo : EIATTR_VRC_CTA_INIT_COUNT
	.align		4
        /*0058*/ 	.byte	0x02, 0x4a
	.zero		1
	.zero		1


	//----- nvinfo : EIATTR_EXIT_INSTR_OFFSETS
	.align		4
        /*005c*/ 	.byte	0x04, 0x1c
        /*005e*/ 	.short	(.L_17 - .L_16)


	//   ....[0]....
.L_16:
        /*0060*/ 	.word	0x00002500


	//----- nvinfo : EIATTR_CRS_STACK_SIZE
	.align		4
.L_17:
        /*0064*/ 	.byte	0x04, 0x1e
        /*0066*/ 	.short	(.L_19 - .L_18)
.L_18:
        /*0068*/ 	.word	0x00000000


	//----- nvinfo : EIATTR_CBANK_PARAM_SIZE
	.align		4
.L_19:
        /*006c*/ 	.byte	0x03, 0x19
        /*006e*/ 	.short	0x001c


	//----- nvinfo : EIATTR_PARAM_CBANK
	.align		4
        /*0070*/ 	.byte	0x04, 0x0a
        /*0072*/ 	.short	(.L_21 - .L_20)
	.align		4
.L_20:
        /*0074*/ 	.word	index@(.nv.constant0.bigBlocksMatmul)
        /*0078*/ 	.short	0x0380
        /*007a*/ 	.short	0x001c


	//----- nvinfo : EIATTR_SW_WAR
	.align		4
.L_21:
        /*007c*/ 	.byte	0x04, 0x36
        /*007e*/ 	.short	(.L_23 - .L_22)
.L_22:
        /*0080*/ 	.word	0x00000008
.L_23:


//--------------------- .nv.callgraph             --------------------------
	.section	.nv.callgraph,"",@"SHT_CUDA_CALLGRAPH"
	.align	4
	.sectionentsize	8
	.align		4
        /*0000*/ 	.word	0x00000000
	.align		4
        /*0004*/ 	.word	0xffffffff
	.align		4
        /*0008*/ 	.word	0x00000000
	.align		4
        /*000c*/ 	.word	0xfffffffe
	.align		4
        /*0010*/ 	.word	0x00000000
	.align		4
        /*0014*/ 	.word	0xfffffffd
	.align		4
        /*0018*/ 	.word	0x00000000
	.align		4
        /*001c*/ 	.word	0xfffffffc


//--------------------- .text.bigBlocksMatmul     --------------------------
	.section	.text.bigBlocksMatmul,"ax",@progbits
	.align	128
        .global         bigBlocksMatmul
        .type           bigBlocksMatmul,@function
        .size           bigBlocksMatmul,(.L_x_34 - bigBlocksMatmul)
        .other          bigBlocksMatmul,@"STO_CUDA_ENTRY STV_DEFAULT"
bigBlocksMatmul:
.text.bigBlocksMatmul:
[----:B------:R-:W-:Y:S01]  /*0000*/  LDC R1, c[0x0][0x37c] ;  /* 0x0000df00ff017b82 */ /* 0x000fe20000000800 */
[----:B------:R-:W0:Y:S01]  /*0010*/  S2R R0, SR_TID.X ;  /* 0x0000000000007919 */ /* 0x000e220000002100 */
[----:B------:R-:W-:Y:S01]  /*0020*/  HFMA2 R28, -RZ, RZ, 0, 0 ;  /* 0x00000000ff1c7431 */ /* 0x000fe200000001ff */
[----:B------:R-:W-:Y:S01]  /*0030*/  CS2R R4, SRZ ;  /* 0x0000000000047805 */ /* 0x000fe2000001ff00 */
[----:B------:R-:W-:Y:S01]  /*0040*/  HFMA2 R14, -RZ, RZ, 0, 0 ;  /* 0x00000000ff0e7431 */ /* 0x000fe200000001ff */
[----:B------:R-:W1:Y:S01]  /*0050*/  S2R R3, SR_TID.Y ;  /* 0x0000000000037919 */ /* 0x000e620000002200 */
[----:B------:R-:W-:Y:S02]  /*0060*/  HFMA2 R39, -RZ, RZ, 0, 0 ;  /* 0x00000000ff277431 */ /* 0x000fe400000001ff */
[----:B------:R-:W-:Y:S01]  /*0070*/  IMAD.MOV.U32 R30, RZ, RZ, RZ ;  /* 0x000000ffff1e7224 */ /* 0x000fe200078e00ff */
[----:B------:R-:W-:Y:S01]  /*0080*/  CS2R R10, SRZ ;  /* 0x00000000000a7805 */ /* 0x000fe2000001ff00 */
[----:B------:R-:W2:Y:S01]  /*0090*/  S2R R2, SR_CTAID.X ;  /* 0x0000000000027919 */ /* 0x000ea20000002500 */
[----:B------:R-:W-:Y:S01]  /*00a0*/  MOV R51, RZ ;  /* 0x000000ff00337202 */ /* 0x000fe20000000f00 */
[----:B------:R-:W-:Y:S01]  /*00b0*/  IMAD.MOV.U32 R42, RZ, RZ, RZ ;  /* 0x000000ffff2a7224 */ /* 0x000fe200078e00ff */
[----:B------:R-:W-:Y:S01]  /*00c0*/  CS2R R12, SRZ ;  /* 0x00000000000c7805 */ /* 0x000fe2000001ff00 */
[----:B------:R-:W3:Y:S01]  /*00d0*/  S2R R32, SR_CTAID.Y ;  /* 0x0000000000207919 */ /* 0x000ee20000002600 */
[----:B------:R-:W-:Y:S01]  /*00e0*/  IMAD.MOV.U32 R49, RZ, RZ, RZ ;  /* 0x000000ffff317224 */ /* 0x000fe200078e00ff */
[----:B------:R-:W-:Y:S01]  /*00f0*/  MOV R6, RZ ;  /* 0x000000ff00067202 */ /* 0x000fe20000000f00 */
[----:B------:R-:W-:Y:S01]  /*0100*/  IMAD.MOV.U32 R44, RZ, RZ, RZ ;  /* 0x000000ffff2c7224 */ /* 0x000fe200078e00ff */
[----:B------:R-:W-:Y:S01]  /*0110*/  MOV R34, RZ ;  /* 0x000000ff00227202 */ /* 0x000fe20000000f00 */
[----:B------:R-:W-:Y:S01]  /*0120*/  IMAD.MOV.U32 R9, RZ, RZ, RZ ;  /* 0x000000ffff097224 */ /* 0x000fe200078e00ff */
[----:B------:R-:W4:Y:S01]  /*0130*/  LDCU.64 UR8, c[0x0][0x358] ;  /* 0x00006b00ff0877ac */ /* 0x000f220008000a00 */
[----:B------:R-:W-:Y:S01]  /*0140*/  IMAD.MOV.U32 R33, RZ, RZ, RZ ;  /* 0x000000ffff217224 */ /* 0x000fe200078e00ff */
[----:B------:R-:W0:Y:S01]  /*0150*/  LDCU UR10, c[0x0][0x398] ;  /* 0x00007300ff0a77ac */ /* 0x000e220008000800 */
[----:B------:R-:W0:Y:S05]  /*0160*/  LDCU.128 UR4, c[0x0][0x380] ;  /* 0x00007000ff0477ac */ /* 0x000e2a0008000c00 */
.L_x_0:
[----:B------:R-:W-:Y:S01]  /*0170*/  BAR.SYNC.DEFER_BLOCKING 0x0 ;  /* 0x0000000000007b1d */ /* 0x000fe20000010000 */
[-C--:B-1-3--:R-:W-:Y:S02]  /*0180*/  LEA R27, P0, R32, R3.reuse, 0x5 ;  /* 0x00000003201b7211 */ /* 0x08afe400078028ff */
[----:B------:R-:W-:Y:S02]  /*0190*/  LEA R24, P3, R34, R3, 0x5 ;  /* 0x0000000322187211 */ /* 0x000fe400078628ff */
[----:B------:R-:W-:Y:S01]  /*01a0*/  LEA.HI.X R23, R32, RZ, RZ, 0x5, P0 ;  /* 0x000000ff20177211 */ /* 0x000fe200000f2cff */
[C---:B0-----:R-:W-:Y:S01]  /*01b0*/  IMAD.WIDE.U32 R16, R27.reuse, UR10, RZ ;  /* 0x0000000a1b107c25 */ /* 0x041fe2000f8e00ff */
[----:B------:R-:W-:Y:S02]  /*01c0*/  IADD3 R18, P1, PT, R27, 0x8, RZ ;  /* 0x000000081b127810 */ /* 0x000fe40007f3e0ff */
[----:B------:R-:W-:Y:S01]  /*01d0*/  LEA.HI.X R22, R34, RZ, R33, 0x5, P3 ;  /* 0x000000ff22167211 */ /* 0x000fe200018f2c21 */
[----:B------:R-:W-:Y:S01]  /*01e0*/  IMAD R7, R23, UR10, RZ ;  /* 0x0000000a17077c24 */ /* 0x000fe2000f8e02ff */
[----:B------:R-:W-:Y:S01]  /*01f0*/  LEA R25, P0, R16, R0, 0x5 ;  /* 0x0000000010197211 */ /* 0x000fe200078028ff */
[----:B------:R-:W-:-:S02]  /*0200*/  IMAD.X R15, RZ, RZ, R23, P1 ;  /* 0x000000ffff0f7224 */ /* 0x000fc400008e0617 */
[----:B------:R-:W-:Y:S01]  /*0210*/  IMAD.WIDE.U32 R18, R18, UR10, RZ ;  /* 0x0000000a12127c25 */ /* 0x000fe2000f8e00ff */
[----:B------:R-:W-:Y:S02]  /*0220*/  IADD3 R7, PT, PT, R17, R7, RZ ;  /* 0x0000000711077210 */ /* 0x000fe40007ffe0ff */
[----:B------:R-:W-:Y:S01]  /*0230*/  IADD3 R17, P2, PT, R27, 0x10, RZ ;  /* 0x000000101b117810 */ /* 0x000fe20007f5e0ff */
[----:B------:R-:W-:Y:S01]  /*0240*/  IMAD R29, R15, UR10, RZ ;  /* 0x0000000a0f1d7c24 */ /* 0x000fe2000f8e02ff */
[----:B------:R-:W-:Y:S01]  /*0250*/  LEA.HI.X R8, R16, RZ, R7, 0x5, P0 ;  /* 0x000000ff10087211 */ /* 0x000fe200000f2c07 */
[----:B------:R-:W-:Y:S01]  /*0260*/  IMAD.WIDE.U32 R20, R24, UR10, RZ ;  /* 0x0000000a18147c25 */ /* 0x000fe2000f8e00ff */
[----:B------:R-:W-:Y:S02]  /*0270*/  IADD3.X R7, PT, PT, RZ, R23, RZ, P2, !PT ;  /* 0x00000017ff077210 */ /* 0x000fe400017fe4ff */
[----:B------:R-:W-:Y:S01]  /*0280*/  LEA R43, P0, R18, R0, 0x5 ;  /* 0x00000000122b7211 */ /* 0x000fe200078028ff */
[----:B------:R-:W-:Y:S01]  /*0290*/  IMAD.WIDE.U32 R16, R17, UR10, RZ ;  /* 0x0000000a11107c25 */ /* 0x000fe2000f8e00ff */
[----:B------:R-:W-:-:S02]  /*02a0*/  IADD3 R19, PT, PT, R19, R29, RZ ;  /* 0x0000001d13137210 */ /* 0x000fc40007ffe0ff */
[----:B------:R-:W-:Y:S01]  /*02b0*/  IADD3 R29, P3, PT, R24, 0x18, RZ ;  /* 0x00000018181d7810 */ /* 0x000fe20007f7e0ff */
[----:B------:R-:W-:Y:S01]  /*02c0*/  IMAD R7, R7, UR10, RZ ;  /* 0x0000000a07077c24 */ /* 0x000fe2000f8e02ff */
[----:B------:R-:W-:Y:S01]  /*02d0*/  LEA R45, P1, R16, R0, 0x5 ;  /* 0x00000000102d7211 */ /* 0x000fe200078228ff */
[----:B------:R-:W-:Y:S01]  /*02e0*/  IMAD R31, R22, UR10, RZ ;  /* 0x0000000a161f7c24 */ /* 0x000fe2000f8e02ff */
[----:B------:R-:W-:Y:S01]  /*02f0*/  LEA.HI.X R26, R18, RZ, R19, 0x5, P0 ;  /* 0x000000ff121a7211 */ /* 0x000fe200000f2c13 */
[----:B------:R-:W-:Y:S01]  /*0300*/  IMAD.IADD R35, R17, 0x1, R7 ;  /* 0x0000000111237824 */ /* 0x000fe200078e0207 */
[----:B------:R-:W-:Y:S01]  /*0310*/  SHF.L.U32 R7, R20, 0x5, RZ ;  /* 0x0000000514077819 */ /* 0x000fe200000006ff */
[----:B------:R-:W-:Y:S01]  /*0320*/  IMAD.IADD R15, R21, 0x1, R31 ;  /* 0x00000001150f7824 */ /* 0x000fe200078e021f */
[----:B------:R-:W-:Y:S02]  /*0330*/  IADD3.X R31, PT, PT, RZ, R22, RZ, P3, !PT ;  /* 0x00000016ff1f7210 */ /* 0x000fe40001ffe4ff */
[----:B------:R-:W-:-:S02]  /*0340*/  LEA.HI.X R35, R16, RZ, R35, 0x5, P1 ;  /* 0x000000ff10237211 */ /* 0x000fc400008f2c23 */
[----:B------:R-:W-:Y:S02]  /*0350*/  IADD3 R16, P0, PT, R27, 0x18, RZ ;  /* 0x000000181b107810 */ /* 0x000fe40007f1e0ff */
[----:B------:R-:W-:Y:S02]  /*0360*/  IADD3 R18, P1, PT, R24, 0x8, RZ ;  /* 0x0000000818127810 */ /* 0x000fe40007f3e0ff */
[----:B------:R-:W-:Y:S01]  /*0370*/  SHF.L.U64.HI R15, R20, 0x5, R15 ;  /* 0x00000005140f7819 */ /* 0x000fe2000001020f */
[----:B------:R-:W-:Y:S01]  /*0380*/  IMAD.X R23, RZ, RZ, R23, P0 ;  /* 0x000000ffff177224 */ /* 0x000fe200000e0617 */
[----:B------:R-:W-:Y:S01]  /*0390*/  IADD3 R20, P2, PT, R24, 0x10, RZ ;  /* 0x0000001018147810 */ /* 0x000fe20007f5e0ff */
[----:B------:R-:W-:Y:S01]  /*03a0*/  IMAD.WIDE.U32 R16, R16, UR10, RZ ;  /* 0x0000000a10107c25 */ /* 0x000fe2000f8e00ff */
[----:B------:R-:W-:Y:S02]  /*03b0*/  IADD3.X R27, PT, PT, RZ, R22, RZ, P1, !PT ;  /* 0x00000016ff1b7210 */ /* 0x000fe40000ffe4ff */
[----:B------:R-:W-:Y:S01]  /*03c0*/  LEA R25, P4, R34, R25, 0x5 ;  /* 0x0000001922197211 */ /* 0x000fe200078828ff */
[----:B------:R-:W-:Y:S01]  /*03d0*/  IMAD R37, R23, UR10, RZ ;  /* 0x0000000a17257c24 */ /* 0x000fe2000f8e02ff */
[----:B------:R-:W-:Y:S01]  /*03e0*/  LEA R47, P0, R16, R0, 0x5 ;  /* 0x00000000102f7211 */ /* 0x000fe200078028ff */
[----:B------:R-:W-:Y:S01]  /*03f0*/  IMAD.X R24, RZ, RZ, R22, P2 ;  /* 0x000000ffff187224 */ /* 0x000fe200010e0616 */
[C---:B------:R-:W-:Y:S01]  /*0400*/  LEA R45, P1, R34.reuse, R45, 0x5 ;  /* 0x0000002d222d7211 */ /* 0x040fe200078228ff */
[----:B------:R-:W-:Y:S01]  /*0410*/  IMAD.IADD R17, R17, 0x1, R37 ;  /* 0x0000000111117824 */ /* 0x000fe200078e0225 */
[----:B------:R-:W-:Y:S01]  /*0420*/  LEA R47, P2, R34, R47, 0x5 ;  /* 0x0000002f222f7211 */ /* 0x000fe200078428ff */
[----:B------:R-:W-:-:S03]  /*0430*/  IMAD.WIDE.U32 R18, R18, UR10, RZ ;  /* 0x0000000a12127c25 */ /* 0x000fc6000f8e00ff */
[----:B------:R-:W-:Y:S01]  /*0440*/  LEA.HI.X R17, R16, RZ, R17, 0x5, P0 ;  /* 0x000000ff10117211 */ /* 0x000fe200000f2c11 */
[----:B------:R-:W-:Y:S01]  /*0450*/  IMAD.WIDE.U32 R22, R29, UR10, RZ ;  /* 0x0000000a1d167c25 */ /* 0x000fe2000f8e00ff */
[C---:B------:R-:W-:Y:S02]  /*0460*/  LEA R43, P0, R34.reuse, R43, 0x5 ;  /* 0x0000002b222b7211 */ /* 0x040fe400078028ff */
[C-C-:B------:R-:W-:Y:S01]  /*0470*/  LEA.HI.X R36, R34.reuse, R17, R33.reuse, 0x5, P2 ;  /* 0x0000001122247211 */ /* 0x140fe200010f2c21 */
[----:B------:R-:W-:Y:S01]  /*0480*/  IMAD R27, R27, UR10, RZ ;  /* 0x0000000a1b1b7c24 */ /* 0x000fe2000f8e02ff */
[----:B------:R-:W-:Y:S01]  /*0490*/  LEA.HI.X R26, R34, R26, R33, 0x5, P0 ;  /* 0x0000001a221a7211 */ /* 0x000fe200000f2c21 */
[----:B------:R-:W-:Y:S01]  /*04a0*/  IMAD R29, R31, UR10, RZ ;  /* 0x0000000a1f1d7c24 */ /* 0x000fe2000f8e02ff */
[----:B------:R-:W-:Y:S01]  /*04b0*/  LEA R16, P0, R47, UR4, 0x2 ;  /* 0x000000042f107c11 */ /* 0x000fe2000f8010ff */
[----:B------:R-:W-:Y:S01]  /*04c0*/  IMAD.WIDE.U32 R20, R20, UR10, RZ ;  /* 0x0000000a14147c25 */ /* 0x000fe2000f8e00ff */
[----:B------:R-:W-:-:S02]  /*04d0*/  IADD3 R31, PT, PT, R19, R27, RZ ;  /* 0x0000001b131f7210 */ /* 0x000fc40007ffe0ff */
[----:B------:R-:W-:Y:S01]  /*04e0*/  LEA.HI.X R17, R47, UR5, R36, 0x2, P0 ;  /* 0x000000052f117c11 */ /* 0x000fe200080f1424 */
[----:B------:R-:W-:Y:S01]  /*04f0*/  IMAD R37, R24, UR10, RZ ;  /* 0x0000000a18257c24 */ /* 0x000fe2000f8e02ff */
[----:B------:R-:W-:Y:S01]  /*0500*/  SHF.L.U64.HI R31, R18, 0x5, R31 ;  /* 0x00000005121f7819 */ /* 0x000fe2000001021f */
[----:B------:R-:W-:Y:S01]  /*0510*/  IMAD.IADD R29, R23, 0x1, R29 ;  /* 0x00000001171d7824 */ /* 0x000fe200078e021d */
[----:B------:R-:W-:Y:S01]  /*0520*/  SHF.L.U32 R27, R20, 0x5, RZ ;  /* 0x00000005141b7819 */ /* 0x000fe200000006ff */
[----:B------:R-:W-:Y:S01]  /*0530*/  IMAD.SHL.U32 R19, R18, 0x20, RZ ;  /* 0x0000002012137824 */ /* 0x000fe200078e00ff */
[----:B------:R-:W-:Y:S01]  /*0540*/  IADD3 R37, PT, PT, R21, R37, RZ ;  /* 0x0000002515257210 */ /* 0x000fe20007ffe0ff */
[C---:B------:R-:W-:Y:S01]  /*0550*/  IMAD.SHL.U32 R41, R22.reuse, 0x20, RZ ;  /* 0x0000002016297824 */ /* 0x040fe200078e00ff */
[----:B------:R-:W-:Y:S02]  /*0560*/  SHF.L.U64.HI R29, R22, 0x5, R29 ;  /* 0x00000005161d7819 */ /* 0x000fe4000001021d */
[----:B------:R-:W-:-:S02]  /*0570*/  LEA.HI.X R18, R34, R8, R33, 0x5, P4 ;  /* 0x0000000822127211 */ /* 0x000fc400020f2c21 */
[----:B------:R-:W-:Y:S02]  /*0580*/  LEA R22, P5, R43, UR4, 0x2 ;  /* 0x000000042b167c11 */ /* 0x000fe4000f8a10ff */
[----:B------:R-:W-:Y:S02]  /*0590*/  LEA.HI.X R8, R34, R35, R33, 0x5, P1 ;  /* 0x0000002322087211 */ /* 0x000fe400008f2c21 */
[----:B--2---:R-:W-:Y:S02]  /*05a0*/  LEA R35, P0, R2, R7, 0x5 ;  /* 0x0000000702237211 */ /* 0x004fe400078028ff */
[----:B------:R-:W-:Y:S02]  /*05b0*/  SHF.L.U64.HI R37, R20, 0x5, R37 ;  /* 0x0000000514257819 */ /* 0x000fe40000010225 */
[----:B------:R-:W-:Y:S02]  /*05c0*/  LEA R20, P3, R25, UR4, 0x2 ;  /* 0x0000000419147c11 */ /* 0x000fe4000f8610ff */
[----:B------:R-:W-:-:S02]  /*05d0*/  LEA.HI.X R23, R43, UR5, R26, 0x2, P5 ;  /* 0x000000052b177c11 */ /* 0x000fc4000a8f141a */
[----:B------:R-:W-:Y:S02]  /*05e0*/  IADD3 R26, P1, PT, R0, R35, RZ ;  /* 0x00000023001a7210 */ /* 0x000fe40007f3e0ff */
[----:B------:R-:W-:Y:S02]  /*05f0*/  LEA.HI.X R15, R2, R15, RZ, 0x5, P0 ;  /* 0x0000000f020f7211 */ /* 0x000fe400000f2cff */
[----:B------:R-:W-:Y:S02]  /*0600*/  LEA R24, P4, R45, UR4, 0x2 ;  /* 0x000000042d187c11 */ /* 0x000fe4000f8810ff */
[----:B------:R-:W-:Y:S02]  /*0610*/  LEA.HI.X R21, R25, UR5, R18, 0x2, P3 ;  /* 0x0000000519157c11 */ /* 0x000fe400098f1412 */
[----:B------:R-:W-:Y:S02]  /*0620*/  LEA R18, P0, R26, UR6, 0x2 ;  /* 0x000000061a127c11 */ /* 0x000fe4000f8010ff */
[----:B------:R-:W-:Y:S01]  /*0630*/  IADD3.X R43, PT, PT, RZ, R15, RZ, P1, !PT ;  /* 0x0000000fff2b7210 */ /* 0x000fe20000ffe4ff */
[----:B----4-:R0:W2:Y:S01]  /*0640*/  LDG.E R7, desc[UR8][R20.64] ;  /* 0x0000000814077981 */ /* 0x0100a2000c1e1900 */
[----:B------:R-:W-:-:S02]  /*0650*/  LEA.HI.X R25, R45, UR5, R8, 0x2, P4 ;  /* 0x000000052d197c11 */ /* 0x000fc4000a0f1408 */
[C---:B------:R-:W-:Y:S01]  /*0660*/  LEA R35, P3, R2.reuse, R19, 0x5 ;  /* 0x0000001302237211 */ /* 0x040fe200078628ff */
[----:B------:R1:W3:Y:S01]  /*0670*/  LDG.E R8, desc[UR8][R22.64] ;  /* 0x0000000816087981 */ /* 0x0002e2000c1e1900 */
[----:B------:R-:W-:Y:S02]  /*0680*/  LEA R27, P4, R2, R27, 0x5 ;  /* 0x0000001b021b7211 */ /* 0x000fe400078828ff */
[----:B------:R-:W-:Y:S01]  /*0690*/  LEA.HI.X R19, R26, UR7, R43, 0x2, P0 ;  /* 0x000000071a137c11 */ /* 0x000fe200080f142b */
[----:B------:R4:W5:Y:S01]  /*06a0*/  LDG.E R15, desc[UR8][R16.64] ;  /* 0x00000008100f7981 */ /* 0x000962000c1e1900 */
[----:B------:R-:W-:Y:S02]  /*06b0*/  LEA.HI.X R26, R2, R31, RZ, 0x5, P3 ;  /* 0x0000001f021a7211 */ /* 0x000fe400018f2cff */
[----:B0-----:R-:W-:Y:S01]  /*06c0*/  IADD3 R21, P2, PT, R0, R35, RZ ;  /* 0x0000002300157210 */ /* 0x001fe20007f5e0ff */
[----:B------:R-:W5:Y:S01]  /*06d0*/  LDG.E R24, desc[UR8][R24.64] ;  /* 0x0000000818187981 */ /* 0x000f62000c1e1900 */
[----:B------:R-:W-:-:S02]  /*06e0*/  LEA.HI.X R37, R2, R37, RZ, 0x5, P4 ;  /* 0x0000002502257211 */ /* 0x000fc400020f2cff */
[----:B-1----:R-:W-:Y:S02]  /*06f0*/  IADD3 R23, P1, PT, R0, R27, RZ ;  /* 0x0000001b00177210 */ /* 0x002fe40007f3e0ff */
[----:B------:R-:W-:Y:S01]  /*0700*/  LEA R41, P0, R2, R41, 0x5 ;  /* 0x0000002902297211 */ /* 0x000fe200078028ff */
[----:B------:R-:W-:Y:S01]  /*0710*/  IMAD.X R26, RZ, RZ, R26, P2 ;  /* 0x000000ffff1a7224 */ /* 0x000fe200010e061a */
[----:B----4-:R-:W-:Y:S01]  /*0720*/  IADD3.X R16, PT, PT, RZ, R37, RZ, P1, !PT ;  /* 0x00000025ff107210 */ /* 0x010fe20000ffe4ff */
[----:B------:R-:W4:Y:S01]  /*0730*/  LDG.E R18, desc[UR8][R18.64] ;  /* 0x0000000812127981 */ /* 0x000f22000c1e1900 */
[----:B------:R-:W-:Y:S02]  /*0740*/  LEA R20, P3, R21, UR6, 0x2 ;  /* 0x0000000615147c11 */ /* 0x000fe4000f8610ff */
[----:B------:R-:W-:Y:S02]  /*0750*/  IADD3 R17, P1, PT, R0, R41, RZ ;  /* 0x0000002900117210 */ /* 0x000fe40007f3e0ff */
[----:B------:R-:W-:-:S02]  /*0760*/  LEA.HI.X R29, R2, R29, RZ, 0x5, P0 ;  /* 0x0000001d021d7211 */ /* 0x000fc400000f2cff */
[----:B------:R-:W-:Y:S02]  /*0770*/  LEA R22, P4, R23, UR6, 0x2 ;  /* 0x0000000617167c11 */ /* 0x000fe4000f8810ff */
[----:B------:R-:W-:Y:S01]  /*0780*/  LEA.HI.X R21, R21, UR7, R26, 0x2, P3 ;  /* 0x0000000715157c11 */ /* 0x000fe200098f141a */
[----:B------:R-:W-:Y:S01]  /*0790*/  IMAD.X R26, RZ, RZ, R29, P1 ;  /* 0x000000ffff1a7224 */ /* 0x000fe200008e061d */
[----:B------:R-:W-:Y:S02]  /*07a0*/  LEA.HI.X R23, R23, UR7, R16, 0x2, P4 ;  /* 0x0000000717177c11 */ /* 0x000fe4000a0f1410 */
[C---:B------:R-:W-:Y:S01]  /*07b0*/  LEA R16, P0, R17.reuse, UR6, 0x2 ;  /* 0x0000000611107c11 */ /* 0x040fe2000f8010ff */
[----:B------:R0:W4:Y:S03]  /*07c0*/  LDG.E R20, desc[UR8][R20.64] ;  /* 0x0000000814147981 */ /* 0x000126000c1e1900 */
[----:B------:R-:W-:Y:S01]  /*07d0*/  LEA.HI.X R17, R17, UR7, R26, 0x2, P0 ;  /* 0x0000000711117c11 */ /* 0x000fe200080f141a */
[----:B------:R1:W4:Y:S04]  /*07e0*/  LDG.E R22, desc[UR8][R22.64] ;  /* 0x0000000816167981 */ /* 0x000328000c1e1900 */
[----:B------:R1:W4:Y:S01]  /*07f0*/  LDG.E R25, desc[UR8][R16.64] ;  /* 0x0000000810197981 */ /* 0x000322000c1e1900 */
[----:B------:R-:W1:Y:S01]  /*0800*/  S2R R27, SR_CgaCtaId ;  /* 0x00000000001b7919 */ /* 0x000e620000008800 */
[----:B------:R-:W-:-:S04]  /*0810*/  MOV R26, 0x400 ;  /* 0x00000400001a7802 */ /* 0x000fc80000000f00 */
[----:B------:R-:W-:Y:S02]  /*0820*/  IADD3 R36, PT, PT, R26, 0x1000, RZ ;  /* 0x000010001a247810 */ /* 0x000fe40007ffe0ff */
[----:B------:R-:W-:Y:S02]  /*0830*/  SHF.R.U32.HI R37, RZ, 0x3, R0 ;  /* 0x00000003ff257819 */ /* 0x000fe40000011600 */
[C---:B------:R-:W-:Y:S02]  /*0840*/  LEA R35, R3.reuse, R0, 0x5 ;  /* 0x0000000003237211 */ /* 0x040fe400078e28ff */
[----:B0-----:R-:W-:Y:S02]  /*0850*/  LEA R21, R3, R37, 0x4 ;  /* 0x0000002503157211 */ /* 0x001fe400078e20ff */
[C---:B------:R-:W-:Y:S02]  /*0860*/  LOP3.LUT R40, R0.reuse, 0x1f, RZ, 0xc0, !PT ;  /* 0x0000001f00287812 */ /* 0x040fe400078ec0ff */
[----:B-1----:R-:W-:-:S02]  /*0870*/  IADD3 R23, PT, PT, R0, 0x2, RZ ;  /* 0x0000000200177810 */ /* 0x002fc40007ffe0ff */
[C---:B------:R-:W-:Y:S02]  /*0880*/  LEA R38, R27.reuse, R26, 0x18 ;  /* 0x0000001a1b267211 */ /* 0x040fe400078ec0ff */
[----:B------:R-:W-:Y:S02]  /*0890*/  LEA R36, R27, R36, 0x18 ;  /* 0x000000241b247211 */ /* 0x000fe400078ec0ff */
[----:B------:R-:W-:Y:S02]  /*08a0*/  LEA R27, R3, 0x100, 0x5 ;  /* 0x00000100031b7811 */ /* 0x000fe400078e28ff */
[C---:B------:R-:W-:Y:S02]  /*08b0*/  LOP3.LUT R26, R0.reuse, 0x7, RZ, 0xc0, !PT ;  /* 0x00000007001a7812 */ /* 0x040fe400078ec0ff */
[C-C-:B------:R-:W-:Y:S01]  /*08c0*/  IADD3 R17, PT, PT, R0.reuse, 0x100, R27.reuse ;  /* 0x0000010000117810 */ /* 0x140fe20007ffe01b */
[C-C-:B------:R-:W-:Y:S01]  /*08d0*/  IMAD.IADD R19, R0.reuse, 0x1, R27.reuse ;  /* 0x0000000100137824 */ /* 0x140fe200078e021b */
[----:B------:R-:W-:-:S02]  /*08e0*/  IADD3 R16, PT, PT, R0, 0x200, R27 ;  /* 0x0000020000107810 */ /* 0x000fc40007ffe01b */
[----:B------:R-:W-:Y:S01]  /*08f0*/  LEA R26, R26, R37, 0x2 ;  /* 0x000000251a1a7211 */ /* 0x000fe200078e10ff */
[--C-:B------:R-:W-:Y:S01]  /*0900*/  IMAD R46, R35, 0x4, R38.reuse ;  /* 0x00000004232e7824 */ /* 0x100fe200078e0226 */
[-C--:B------:R-:W-:Y:S02]  /*0910*/  LEA R27, R19, R38.reuse, 0x2 ;  /* 0x00000026131b7211 */ /* 0x080fe400078e10ff */
[-C--:B------:R-:W-:Y:S02]  /*0920*/  LEA R29, R17, R38.reuse, 0x2 ;  /* 0x00000026111d7211 */ /* 0x080fe400078e10ff */
[----:B------:R-:W-:Y:S01]  /*0930*/  LEA R16, R16, R38, 0x2 ;  /* 0x0000002610107211 */ /* 0x000fe200078e10ff */
[----:B------:R-:W-:Y:S01]  /*0940*/  IMAD.U32 R38, R21, 0x20, R38 ;  /* 0x0000002015267824 */ /* 0x000fe200078e0026 */
[----:B------:R-:W-:Y:S01]  /*0950*/  SHF.L.U32 R26, R26, 0x2, RZ ;  /* 0x000000021a1a7819 */ /* 0x000fe200000006ff */
[C---:B------:R-:W-:Y:S01]  /*0960*/  VIADD R21, R0.reuse, 0x1 ;  /* 0x0000000100157836 */ /* 0x040fe20000000000 */
[----:B------:R-:W-:-:S02]  /*0970*/  IADD3 R17, PT, PT, R0, 0x3, RZ ;  /* 0x0000000300117810 */ /* 0x000fc40007ffe0ff */
[----:B------:R-:W-:Y:S01]  /*0980*/  LOP3.LUT R26, R26, 0x7f, RZ, 0xc0, !PT ;  /* 0x0000007f1a1a7812 */ /* 0x000fe200078ec0ff */
[----:B------:R-:W-:Y:S01]  /*0990*/  IMAD R19, R3, 0x20, R40 ;  /* 0x0000002003137824 */ /* 0x000fe200078e0228 */
[----:B------:R-:W-:-:S03]  /*09a0*/  LOP3.LUT R40, R21, 0x1f, RZ, 0xc0, !PT ;  /* 0x0000001f15287812 */ /* 0x000fc600078ec0ff */
[----:B------:R-:W-:Y:S01]  /*09b0*/  IMAD R19, R19, 0x4, R36 ;  /* 0x0000000413137824 */ /* 0x000fe200078e0224 */
[----:B--2---:R0:W-:Y:S04]  /*09c0*/  STS [R46], R7 ;  /* 0x000000072e007388 */ /* 0x0041e80000000800 */
[----:B---3--:R1:W-:Y:S01]  /*09d0*/  STS [R27], R8 ;  /* 0x000000081b007388 */ /* 0x0083e20000000800 */
[----:B0-----:R-:W-:-:S03]  /*09e0*/  IADD3 R7, PT, PT, R26, 0x4, RZ ;  /* 0x000000041a077810 */ /* 0x001fc60007ffe0ff */
[----:B-----5:R0:W-:Y:S01]  /*09f0*/  STS [R29], R24 ;  /* 0x000000181d007388 */ /* 0x0201e20000000800 */
[----:B-1----:R-:W-:-:S03]  /*0a00*/  LOP3.LUT R8, R17, 0x1f, RZ, 0xc0, !PT ;  /* 0x0000001f11087812 */ /* 0x002fc600078ec0ff */
[----:B------:R1:W-:Y:S01]  /*0a10*/  STS [R16], R15 ;  /* 0x0000000f10007388 */ /* 0x0003e20000000800 */
[----:B------:R-:W-:Y:S02]  /*0a20*/  LEA R17, R3, R40, 0x5 ;  /* 0x0000002803117211 */ /* 0x000fe400078e28ff */
[----:B0-----:R-:W-:Y:S02]  /*0a30*/  LOP3.LUT R24, R23, 0x1f, RZ, 0xc0, !PT ;  /* 0x0000001f17187812 */ /* 0x001fe400078ec0ff */
[----:B-1----:R-:W-:Y:S01]  /*0a40*/  LOP3.LUT R16, R7, 0x7f, RZ, 0xc0, !PT ;  /* 0x0000007f07107812 */ /* 0x002fe200078ec0ff */
[C---:B------:R-:W-:Y:S01]  /*0a50*/  IMAD R7, R3.reuse, 0x20, R8 ;  /* 0x0000002003077824 */ /* 0x040fe200078e0208 */
[----:B------:R-:W-:Y:S02]  /*0a60*/  LEA R21, R3, R24, 0x5 ;  /* 0x0000001803157211 */ /* 0x000fe400078e28ff */
[-C--:B------:R-:W-:Y:S01]  /*0a70*/  LEA R17, R17, R36.reuse, 0x2 ;  /* 0x0000002411117211 */ /* 0x080fe200078e10ff */
[----:B------:R-:W-:Y:S01]  /*0a80*/  IMAD R24, R7, 0x4, R36 ;  /* 0x0000000407187824 */ /* 0x000fe200078e0224 */
[----:B------:R-:W-:Y:S01]  /*0a90*/  LEA R21, R21, R36, 0x2 ;  /* 0x0000002415157211 */ /* 0x000fe200078e10ff */
[----:B----4-:R-:W-:Y:S04]  /*0aa0*/  STS [R19], R18 ;  /* 0x0000001213007388 */ /* 0x010fe80000000800 */
[----:B------:R-:W-:Y:S04]  /*0ab0*/  STS [R17+0x400], R20 ;  /* 0x0004001411007388 */ /* 0x000fe80000000800 */
[----:B------:R-:W-:Y:S04]  /*0ac0*/  STS [R21+0x800], R22 ;  /* 0x0008001615007388 */ /* 0x000fe80000000800 */
[----:B------:R-:W-:Y:S01]  /*0ad0*/  STS [R24+0xc00], R25 ;  /* 0x000c001918007388 */ /* 0x000fe20000000800 */
[----:B------:R-:W-:Y:S01]  /*0ae0*/  BAR.SYNC.DEFER_BLOCKING 0x0 ;  /* 0x0000000000007b1d */ /* 0x000fe20000010000 */
[----:B------:R-:W-:-:S02]  /*0af0*/  IADD3 R15, PT, PT, R16, 0x4, RZ ;  /* 0x00000004100f7810 */ /* 0x000fc40007ffe0ff */
[----:B------:R-:W-:Y:S02]  /*0b00*/  LEA R7, R37, R36, 0xa ;  /* 0x0000002425077211 */ /* 0x000fe400078e50ff */
[----:B------:R-:W-:-:S04]  /*0b10*/  LOP3.LUT R8, R15, 0x7f, RZ, 0xc0, !PT ;  /* 0x0000007f0f087812 */ /* 0x000fc800078ec0ff */
[----:B------:R-:W-:Y:S01]  /*0b20*/  IADD3 R15, PT, PT, R8, 0x4, RZ ;  /* 0x00000004080f7810 */ /* 0x000fe20007ffe0ff */
[----:B------:R-:W-:Y:S01]  /*0b30*/  IMAD.IADD R45, R26, 0x1, R7 ;  /* 0x000000011a2d7824 */ /* 0x000fe200078e0207 */
[----:B------:R-:W-:Y:S02]  /*0b40*/  IADD3 R47, PT, PT, R7, R16, RZ ;  /* 0x00000010072f7210 */ /* 0x000fe40007ffe0ff */
[----:B------:R-:W-:Y:S02]  /*0b50*/  LOP3.LUT R40, R15, 0x7f, RZ, 0xc0, !PT ;  /* 0x0000007f0f287812 */ /* 0x000fe400078ec0ff */
[----:B------:R-:W-:-:S03]  /*0b60*/  IADD3 R43, PT, PT, R7, R8, RZ ;  /* 0x00000008072b7210 */ /* 0x000fc60007ffe0ff */
[----:B------:R-:W-:Y:S01]  /*0b70*/  IMAD.IADD R15, R7, 0x1, R40 ;  /* 0x00000001070f7824 */ /* 0x000fe200078e0228 */
[----:B------:R-:W-:Y:S04]  /*0b80*/  LDS R45, [R45] ;  /* 0x000000002d2d7984 */ /* 0x000fe80000000800 */
[----:B------:R-:W0:Y:S04]  /*0b90*/  LDS.128 R16, [R38] ;  /* 0x0000000026107984 */ /* 0x000e280000000c00 */
[----:B------:R-:W1:Y:S04]  /*0ba0*/  LDS R47, [R47] ;  /* 0x000000002f2f7984 */ /* 0x000e680000000800 */
[----:B------:R-:W2:Y:S04]  /*0bb0*/  LDS R43, [R43] ;  /* 0x000000002b2b7984 */ /* 0x000ea80000000800 */
[----:B------:R-:W3:Y:S04]  /*0bc0*/  LDS R15, [R15] ;  /* 0x000000000f0f7984 */ /* 0x000ee80000000800 */
[----:B------:R-:W4:Y:S04]  /*0bd0*/  LDS.128 R20, [R38+0x80] ;  /* 0x0000800026147984 */ /* 0x000f280000000c00 */
[----:B------:R-:W5:Y:S01]  /*0be0*/  LDS.128 R24, [R38+0x100] ;  /* 0x0001000026187984 */ /* 0x000f620000000c00 */
[----:B------:R-:W-:-:S04]  /*0bf0*/  IADD3 R40, PT, PT, R40, 0x74, RZ ;  /* 0x0000007428287810 */ /* 0x000fc80007ffe0ff */
[----:B------:R-:W-:Y:S01]  /*0c00*/  LOP3.LUT R53, R40, 0x7f, RZ, 0xc0, !PT ;  /* 0x0000007f28357812 */ /* 0x000fe200078ec0ff */
[C---:B0-----:R-:W-:Y:S01]  /*0c10*/  FFMA R8, R16.reuse, R45, R5 ;  /* 0x0000002d10087223 */ /* 0x041fe20000000005 */
[C---:B-1----:R-:W-:Y:S01]  /*0c20*/  FFMA R7, R16.reuse, R47, R28 ;  /* 0x0000002f10077223 */ /* 0x042fe2000000001c */
[C---:B--2---:R-:W-:Y:S02]  /*0c30*/  FFMA R5, R16.reuse, R43, R30 ;  /* 0x0000002b10057223 */ /* 0x044fe4000000001e */
[----:B------:R-:W0:Y:S01]  /*0c40*/  LDS.128 R28, [R38+0x180] ;  /* 0x00018000261c7984 */ /* 0x000e220000000c00 */
[----:B---3--:R-:W-:Y:S01]  /*0c50*/  FFMA R41, R16, R15, R10 ;  /* 0x0000000f10297223 */ /* 0x008fe2000000000a */
[C---:B----4-:R-:W-:Y:S01]  /*0c60*/  FFMA R10, R20.reuse, R45, R51 ;  /* 0x0000002d140a7223 */ /* 0x050fe20000000033 */
[----:B------:R-:W-:Y:S02]  /*0c70*/  VIADD R51, R53, 0x4 ;  /* 0x0000000435337836 */ /* 0x000fe40000000000 */
[C---:B------:R-:W-:Y:S01]  /*0c80*/  FFMA R16, R20.reuse, R43, R12 ;  /* 0x0000002b14107223 */ /* 0x040fe2000000000c */
[C---:B------:R-:W-:Y:S01]  /*0c90*/  FFMA R42, R20.reuse, R47, R42 ;  /* 0x0000002f142a7223 */ /* 0x040fe2000000002a */
[----:B------:R-:W-:Y:S01]  /*0ca0*/  FFMA R12, R20, R15, R14 ;  /* 0x0000000f140c7223 */ /* 0x000fe2000000000e */
[----:B------:R-:W-:Y:S01]  /*0cb0*/  LOP3.LUT R51, R51, 0x7f, RZ, 0xc0, !PT ;  /* 0x0000007f33337812 */ /* 0x000fe200078ec0ff */
[----:B-----5:R-:W-:Y:S01]  /*0cc0*/  FFMA R20, R24, R47, R6 ;  /* 0x0000002f18147223 */ /* 0x020fe20000000006 */
[----:B------:R-:W-:-:S02]  /*0cd0*/  SHF.L.U32 R37, R37, 0xa, RZ ;  /* 0x0000000a25257819 */ /* 0x000fc400000006ff */
[----:B------:R-:W-:Y:S02]  /*0ce0*/  IADD3 R6, PT, PT, R51, 0x4, RZ ;  /* 0x0000000433067810 */ /* 0x000fe40007ffe0ff */
[----:B------:R-:W-:Y:S02]  /*0cf0*/  IADD3 R40, PT, PT, R36, 0x80, R37 ;  /* 0x0000008024287810 */ /* 0x000fe40007ffe025 */
[----:B------:R-:W-:Y:S01]  /*0d00*/  LOP3.LUT R6, R6, 0x7f, RZ, 0xc0, !PT ;  /* 0x0000007f06067812 */ /* 0x000fe200078ec0ff */
[C---:B------:R-:W-:Y:S01]  /*0d10*/  FFMA R14, R24.reuse, R45, R49 ;  /* 0x0000002d180e7223 */ /* 0x040fe20000000031 */
[----:B------:R-:W-:Y:S01]  /*0d20*/  IADD3 R53, PT, PT, R53, R40, RZ ;  /* 0x0000002835357210 */ /* 0x000fe20007ffe0ff */
[C---:B------:R-:W-:Y:S01]  /*0d30*/  FFMA R4, R24.reuse, R43, R4 ;  /* 0x0000002b18047223 */ /* 0x040fe20000000004 */
[----:B------:R-:W-:Y:S01]  /*0d40*/  FFMA R44, R24, R15, R44 ;  /* 0x0000000f182c7223 */ /* 0x000fe2000000002c */
[----:B------:R-:W-:Y:S01]  /*0d50*/  IADD3 R24, PT, PT, R6, 0x4, RZ ;  /* 0x0000000406187810 */ /* 0x000fe20007ffe0ff */
[----:B------:R-:W-:Y:S01]  /*0d60*/  IMAD.IADD R48, R40, 0x1, R51 ;  /* 0x0000000128307824 */ /* 0x000fe200078e0233 */
[----:B------:R-:W1:Y:S02]  /*0d70*/  LDS R49, [R53] ;  /* 0x0000000035317984 */ /* 0x000e640000000800 */
[----:B------:R-:W-:-:S02]  /*0d80*/  LOP3.LUT R51, R24, 0x7f, RZ, 0xc0, !PT ;  /* 0x0000007f18337812 */ /* 0x000fc400078ec0ff */
[C---:B------:R-:W-:Y:S01]  /*0d90*/  IADD3 R24, PT, PT, R40.reuse, R6, RZ ;  /* 0x0000000628187210 */ /* 0x040fe20007ffe0ff */
[----:B------:R-:W2:Y:S02]  /*0da0*/  LDS R48, [R48] ;  /* 0x0000000030307984 */ /* 0x000ea40000000800 */
[----:B------:R-:W-:Y:S01]  /*0db0*/  IMAD.IADD R6, R40, 0x1, R51 ;  /* 0x0000000128067824 */ /* 0x000fe200078e0233 */
[----:B------:R-:W-:Y:S02]  /*0dc0*/  IADD3 R51, PT, PT, R51, 0x74, RZ ;  /* 0x0000007433337810 */ /* 0x000fe40007ffe0ff */
[----:B------:R-:W3:Y:S02]  /*0dd0*/  LDS R24, [R24] ;  /* 0x0000000018187984 */ /* 0x000ee40000000800 */
[----:B------:R-:W-:Y:S01]  /*0de0*/  LOP3.LUT R51, R51, 0x7f, RZ, 0xc0, !PT ;  /* 0x0000007f33337812 */ /* 0x000fe200078ec0ff */
[C---:B0-----:R-:W-:Y:S01]  /*0df0*/  FFMA R52, R28.reuse, R45, R13 ;  /* 0x0000002d1c347223 */ /* 0x041fe2000000000d */
[C---:B------:R-:W-:Y:S01]  /*0e00*/  FFMA R40, R28.reuse, R43, R9 ;  /* 0x0000002b1c287223 */ /* 0x040fe20000000009 */
[----:B------:R-:W-:Y:S01]  /*0e10*/  FFMA R46, R28, R15, R11 ;  /* 0x0000000f1c2e7223 */ /* 0x000fe2000000000b */
[----:B------:R-:W-:Y:S01]  /*0e20*/  IADD3 R13, PT, PT, R51, 0x4, RZ ;  /* 0x00000004330d7810 */ /* 0x000fe20007ffe0ff */
[----:B------:R-:W0:Y:S03]  /*0e30*/  LDS R6, [R6] ;  /* 0x0000000006067984 */ /* 0x000e260000000800 */
[----:B------:R-:W-:-:S05]  /*0e40*/  LOP3.LUT R9, R13, 0x7f, RZ, 0xc0, !PT ;  /* 0x0000007f0d097812 */ /* 0x000fca00078ec0ff */
[----:B------:R-:W-:-:S05]  /*0e50*/  VIADD R11, R9, 0x4 ;  /* 0x00000004090b7836 */ /* 0x000fca0000000000 */
[----:B------:R-:W-:Y:S01]  /*0e60*/  LOP3.LUT R11, R11, 0x7f, RZ, 0xc0, !PT ;  /* 0x0000007f0b0b7812 */ /* 0x000fe200078ec0ff */
[----:B------:R-:W-:-:S03]  /*0e70*/  FFMA R50, R28, R47, R39 ;  /* 0x0000002f1c327223 */ /* 0x000fc60000000027 */
[----:B------:R-:W-:Y:S02]  /*0e80*/  IADD3 R13, PT, PT, R11, 0x4, RZ ;  /* 0x000000040b0d7810 */ /* 0x000fe40007ffe0ff */
[----:B------:R-:W-:Y:S02]  /*0e90*/  IADD3 R28, PT, PT, R36, 0x100, R37 ;  /* 0x00000100241c7810 */ /* 0x000fe40007ffe025 */
[----:B------:R-:W-:Y:S02]  /*0ea0*/  LOP3.LUT R39, R13, 0x7f, RZ, 0xc0, !PT ;  /* 0x0000007f0d277812 */ /* 0x000fe400078ec0ff */
[----:B------:R-:W-:Y:S01]  /*0eb0*/  IADD3 R15, PT, PT, R51, R28, RZ ;  /* 0x0000001c330f7210 */ /* 0x000fe20007ffe0ff */
[----:B-1----:R-:W-:Y:S01]  /*0ec0*/  FFMA R45, R49, R25, R14 ;  /* 0x00000019312d7223 */ /* 0x002fe2000000000e */
[----:B------:R-:W-:Y:S02]  /*0ed0*/  IMAD.IADD R13, R28, 0x1, R9 ;  /* 0x000000011c0d7824 */ /* 0x000fe400078e0209 */
[----:B------:R-:W-:-:S02]  /*0ee0*/  VIADD R14, R39, 0x74 ;  /* 0x00000074270e7836 */ /* 0x000fc40000000000 */
[----:B------:R-:W1:Y:S01]  /*0ef0*/  LDS R15, [R15] ;  /* 0x000000000f0f7984 */ /* 0x000e620000000800 */
[C---:B------:R-:W-:Y:S02]  /*0f00*/  FFMA R47, R49.reuse, R29, R52 ;  /* 0x0000001d312f7223 */ /* 0x040fe40000000034 */
[----:B------:R-:W-:Y:S01]  /*0f10*/  LOP3.LUT R14, R14, 0x7f, RZ, 0xc0, !PT ;  /* 0x0000007f0e0e7812 */ /* 0x000fe200078ec0ff */
[----:B------:R-:W4:Y:S01]  /*0f20*/  LDS R13, [R13] ;  /* 0x000000000d0d7984 */ /* 0x000f220000000800 */
[C---:B------:R-:W-:Y:S02]  /*0f30*/  IADD3 R52, PT, PT, R28.reuse, R11, RZ ;  /* 0x0000000b1c347210 */ /* 0x040fe40007ffe0ff */
[----:B------:R-:W-:Y:S02]  /*0f40*/  IADD3 R9, PT, PT, R28, R39, RZ ;  /* 0x000000271c097210 */ /* 0x000fe40007ffe0ff */
[----:B------:R-:W-:Y:S01]  /*0f50*/  IADD3 R28, PT, PT, R14, 0x4, RZ ;  /* 0x000000040e1c7810 */ /* 0x000fe20007ffe0ff */
[C---:B------:R-:W-:Y:S01]  /*0f60*/  FFMA R8, R49.reuse, R17, R8 ;  /* 0x0000001131087223 */ /* 0x040fe20000000008 */
[----:B------:R-:W-:Y:S01]  /*0f70*/  FFMA R53, R49, R21, R10 ;  /* 0x0000001531357223 */ /* 0x000fe2000000000a */
[----:B--2---:R-:W-:Y:S01]  /*0f80*/  FFMA R49, R48, R25, R20 ;  /* 0x0000001930317223 */ /* 0x004fe20000000014 */
[----:B------:R-:W-:Y:S01]  /*0f90*/  LOP3.LUT R28, R28, 0x7f, RZ, 0xc0, !PT ;  /* 0x0000007f1c1c7812 */ /* 0x000fe200078ec0ff */
[-C--:B---3--:R-:W-:Y:S01]  /*0fa0*/  FFMA R20, R24, R17.reuse, R5 ;  /* 0x0000001118147223 */ /* 0x088fe20000000005 */
[----:B------:R-:W-:Y:S01]  /*0fb0*/  FFMA R10, R48, R17, R7 ;  /* 0x00000011300a7223 */ /* 0x000fe20000000007 */
[----:B------:R-:W2:Y:S01]  /*0fc0*/  LDS R5, [R52] ;  /* 0x0000000034057984 */ /* 0x000ea20000000800 */
[C---:B------:R-:W-:Y:S01]  /*0fd0*/  FFMA R39, R24.reuse, R21, R16 ;  /* 0x0000001518277223 */ /* 0x040fe20000000010 */
[C---:B------:R-:W-:Y:S01]  /*0fe0*/  FFMA R11, R24.reuse, R25, R4 ;  /* 0x00000019180b7223 */ /* 0x040fe20000000004 */
[----:B------:R-:W-:Y:S01]  /*0ff0*/  FFMA R7, R24, R29, R40 ;  /* 0x0000001d18077223 */ /* 0x000fe20000000028 */
[----:B------:R-:W-:Y:S01]  /*1000*/  IADD3 R24, PT, PT, R28, 0x4, RZ ;  /* 0x000000041c187810 */ /* 0x000fe20007ffe0ff */
[----:B------:R-:W3:Y:S01]  /*1010*/  LDS R9, [R9] ;  /* 0x0000000009097984 */ /* 0x000ee20000000800 */
[----:B------:R-:W-:-:S02]  /*1020*/  IADD3 R16, PT, PT, R36, 0x180, R37 ;  /* 0x0000018024107810 */ /* 0x000fc40007ffe025 */
[----:B------:R-:W-:Y:S01]  /*1030*/  LOP3.LUT R24, R24, 0x7f, RZ, 0xc0, !PT ;  /* 0x0000007f18187812 */ /* 0x000fe200078ec0ff */
[----:B------:R-:W-:Y:S02]  /*1040*/  FFMA R43, R48, R29, R50 ;  /* 0x0000001d302b7223 */ /* 0x000fe40000000032 */
[----:B------:R-:W-:Y:S01]  /*1050*/  IMAD.IADD R50, R14, 0x1, R16 ;  /* 0x000000010e327824 */ /* 0x000fe200078e0210 */
[----:B------:R-:W-:Y:S01]  /*1060*/  IADD3 R14, PT, PT, R24, 0x4, RZ ;  /* 0x00000004180e7810 */ /* 0x000fe20007ffe0ff */
[----:B0-----:R-:W-:Y:S01]  /*1070*/  FFMA R4, R6, R17, R41 ;  /* 0x0000001106047223 */ /* 0x001fe20000000029 */
[-C--:B------:R-:W-:Y:S02]  /*1080*/  FFMA R51, R48, R21.reuse, R42 ;  /* 0x0000001530337223 */ /* 0x080fe4000000002a */
[----:B------:R-:W-:Y:S01]  /*1090*/  LOP3.LUT R17, R14, 0x7f, RZ, 0xc0, !PT ;  /* 0x0000007f0e117812 */ /* 0x000fe200078ec0ff */
[----:B------:R-:W-:Y:S01]  /*10a0*/  FFMA R21, R6, R21, R12 ;  /* 0x0000001506157223 */ /* 0x000fe2000000000c */
[C---:B------:R-:W-:Y:S01]  /*10b0*/  IADD3 R12, PT, PT, R16.reuse, R28, RZ ;  /* 0x0000001c100c7210 */ /* 0x040fe20007ffe0ff */
[C---:B------:R-:W-:Y:S01]  /*10c0*/  IMAD.IADD R42, R16.reuse, 0x1, R24 ;  /* 0x00000001102a7824 */ /* 0x040fe200078e0218 */
[----:B------:R-:W-:Y:S01]  /*10d0*/  IADD3 R16, PT, PT, R16, R17, RZ ;  /* 0x0000001110107210 */ /* 0x000fe20007ffe0ff */
[----:B------:R-:W0:Y:S01]  /*10e0*/  LDS R50, [R50] ;  /* 0x0000000032327984 */ /* 0x000e220000000800 */
[----:B------:R-:W-:Y:S01]  /*10f0*/  IADD3 R17, PT, PT, R17, 0x74, RZ ;  /* 0x0000007411117810 */ /* 0x000fe20007ffe0ff */
[C---:B------:R-:W-:Y:S01]  /*1100*/  FFMA R44, R6.reuse, R25, R44 ;  /* 0x00000019062c7223 */ /* 0x040fe2000000002c */
[----:B------:R-:W-:Y:S01]  /*1110*/  FFMA R46, R6, R29, R46 ;  /* 0x0000001d062e7223 */ /* 0x000fe2000000002e */
[----:B------:R-:W5:Y:S01]  /*1120*/  LDS R12, [R12] ;  /* 0x000000000c0c7984 */ /* 0x000f620000000800 */
[----:B------:R-:W-:-:S03]  /*1130*/  LOP3.LUT R6, R17, 0x7f, RZ, 0xc0, !PT ;  /* 0x0000007f11067812 */ /* 0x000fc600078ec0ff */
[----:B------:R-:W5:Y:S02]  /*1140*/  LDS R42, [R42] ;  /* 0x000000002a2a7984 */ /* 0x000f640000000800 */
[----:B------:R-:W-:Y:S02]  /*1150*/  VIADD R14, R6, 0x4 ;  /* 0x00000004060e7836 */ /* 0x000fe40000000000 */
[----:B------:R-:W5:Y:S01]  /*1160*/  LDS R16, [R16] ;  /* 0x0000000010107984 */ /* 0x000f620000000800 */
[C---:B-1----:R-:W-:Y:S01]  /*1170*/  FFMA R41, R15.reuse, R18, R8 ;  /* 0x000000120f297223 */ /* 0x042fe20000000008 */
[C---:B------:R-:W-:Y:S01]  /*1180*/  FFMA R8, R15.reuse, R22, R53 ;  /* 0x000000160f087223 */ /* 0x040fe20000000035 */
[C---:B------:R-:W-:Y:S01]  /*1190*/  FFMA R45, R15.reuse, R26, R45 ;  /* 0x0000001a0f2d7223 */ /* 0x040fe2000000002d */
[----:B------:R-:W-:Y:S01]  /*11a0*/  FFMA R47, R15, R30, R47 ;  /* 0x0000001e0f2f7223 */ /* 0x000fe2000000002f */
[----:B----4-:R-:W-:Y:S01]  /*11b0*/  FFMA R15, R13, R18, R10 ;  /* 0x000000120d0f7223 */ /* 0x010fe2000000000a */
[----:B------:R-:W-:Y:S01]  /*11c0*/  LOP3.LUT R10, R14, 0x7f, RZ, 0xc0, !PT ;  /* 0x0000007f0e0a7812 */ /* 0x000fe200078ec0ff */
[----:B--2---:R-:W-:-:S03]  /*11d0*/  FFMA R24, R5, R26, R11 ;  /* 0x0000001a05187223 */ /* 0x004fc6000000000b */
[----:B------:R-:W-:Y:S02]  /*11e0*/  IADD3 R25, PT, PT, R10, 0x4, RZ ;  /* 0x000000040a197810 */ /* 0x000fe40007ffe0ff */
[----:B------:R-:W-:Y:S02]  /*11f0*/  IADD3 R11, PT, PT, R36, 0x200, R37 ;  /* 0x00000200240b7810 */ /* 0x000fe40007ffe025 */
[----:B------:R-:W-:Y:S01]  /*1200*/  LOP3.LUT R25, R25, 0x7f, RZ, 0xc0, !PT ;  /* 0x0000007f19197812 */ /* 0x000fe200078ec0ff */
[C---:B------:R-:W-:Y:S01]  /*1210*/  FFMA R52, R13.reuse, R22, R51 ;  /* 0x000000160d347223 */ /* 0x040fe20000000033 */
[C---:B------:R-:W-:Y:S01]  /*1220*/  FFMA R48, R13.reuse, R26, R49 ;  /* 0x0000001a0d307223 */ /* 0x040fe20000000031 */
[----:B------:R-:W-:Y:S01]  /*1230*/  FFMA R14, R13, R30, R43 ;  /* 0x0000001e0d0e7223 */ /* 0x000fe2000000002b */
[-C--:B------:R-:W-:Y:S01]  /*1240*/  FFMA R13, R5, R18.reuse, R20 ;  /* 0x00000012050d7223 */ /* 0x080fe20000000014 */
[----:B---3--:R-:W-:Y:S01]  /*1250*/  FFMA R17, R9, R18, R4 ;  /* 0x0000001209117223 */ /* 0x008fe20000000004 */
[----:B------:R-:W-:Y:S01]  /*1260*/  IADD3 R20, PT, PT, R25, 0x4, RZ ;  /* 0x0000000419147810 */ /* 0x000fe20007ffe0ff */
[----:B------:R-:W-:Y:S01]  /*1270*/  FFMA R18, R9, R22, R21 ;  /* 0x0000001609127223 */ /* 0x000fe20000000015 */
[----:B------:R-:W-:-:S02]  /*1280*/  IMAD.IADD R21, R6, 0x1, R11 ;  /* 0x0000000106157824 */ /* 0x000fc400078e020b */
[----:B------:R-:W-:Y:S01]  /*1290*/  LOP3.LUT R20, R20, 0x7f, RZ, 0xc0, !PT ;  /* 0x0000007f14147812 */ /* 0x000fe200078ec0ff */
[C---:B------:R-:W-:Y:S01]  /*12a0*/  FFMA R28, R5.reuse, R22, R39 ;  /* 0x00000016051c7223 */ /* 0x040fe20000000027 */
[----:B------:R-:W-:Y:S02]  /*12b0*/  FFMA R40, R5, R30, R7 ;  /* 0x0000001e05287223 */ /* 0x000fe40000000007 */
[----:B------:R-:W-:Y:S01]  /*12c0*/  LDS.128 R4, [R38+0x10] ;  /* 0x0000100026047984 */ /* 0x000fe20000000c00 */
[C---:B------:R-:W-:Y:S01]  /*12d0*/  IADD3 R29, PT, PT, R11.reuse, R25, RZ ;  /* 0x000000190b1d7210 */ /* 0x040fe20007ffe0ff */
[C---:B------:R-:W-:Y:S02]  /*12e0*/  IMAD.IADD R39, R11.reuse, 0x1, R20 ;  /* 0x000000010b277824 */ /* 0x040fe400078e0214 */
[----:B------:R-:W1:Y:S01]  /*12f0*/  LDS R21, [R21] ;  /* 0x0000000015157984 */ /* 0x000e620000000800 */
[----:B------:R-:W-:Y:S01]  /*1300*/  IADD3 R49, PT, PT, R11, R10, RZ ;  /* 0x0000000a0b317210 */ /* 0x000fe20007ffe0ff */
[C---:B------:R-:W-:Y:S01]  /*1310*/  FFMA R44, R9.reuse, R26, R44 ;  /* 0x0000001a092c7223 */ /* 0x040fe2000000002c */
[----:B------:R-:W-:Y:S01]  /*1320*/  IADD3 R20, PT, PT, R20, 0x74, RZ ;  /* 0x0000007414147810 */ /* 0x000fe20007ffe0ff */
[----:B------:R-:W-:Y:S01]  /*1330*/  LDS R29, [R29] ;  /* 0x000000001d1d7984 */ /* 0x000fe20000000800 */
[----:B------:R-:W-:Y:S01]  /*1340*/  FFMA R46, R9, R30, R46 ;  /* 0x0000001e092e7223 */ /* 0x000fe2000000002e */
[----:B0-----:R-:W-:-:S02]  /*1350*/  FFMA R43, R50, R23, R8 ;  /* 0x00000017322b7223 */ /* 0x001fc40000000008 */
[----:B------:R-:W0:Y:S01]  /*1360*/  LDS R25, [R49] ;  /* 0x0000000031197984 */ /* 0x000e220000000800 */
[----:B------:R-:W-:-:S03]  /*1370*/  LOP3.LUT R20, R20, 0x7f, RZ, 0xc0, !PT ;  /* 0x0000007f14147812 */ /* 0x000fc600078ec0ff */
[----:B------:R-:W2:Y:S04]  /*1380*/  LDS R39, [R39] ;  /* 0x0000000027277984 */ /* 0x000ea80000000800 */
[----:B------:R-:W3:Y:S01]  /*1390*/  LDS.128 R8, [R38+0x90] ;  /* 0x0000900026087984 */ /* 0x000ee20000000c00 */
[----:B-----5:R-:W-:Y:S01]  /*13a0*/  FFMA R26, R12, R23, R52 ;  /* 0x000000170c1a7223 */ /* 0x020fe20000000034 */
[C---:B------:R-:W-:Y:S01]  /*13b0*/  FFMA R41, R50.reuse, R19, R41 ;  /* 0x0000001332297223 */ /* 0x040fe20000000029 */
[C---:B------:R-:W-:Y:S01]  /*13c0*/  FFMA R45, R50.reuse, R27, R45 ;  /* 0x0000001b322d7223 */ /* 0x040fe2000000002d */
[----:B------:R-:W-:Y:S01]  /*13d0*/  FFMA R47, R50, R31, R47 ;  /* 0x0000001f322f7223 */ /* 0x000fe2000000002f */
[----:B------:R-:W-:Y:S01]  /*13e0*/  FFMA R30, R12, R27, R48 ;  /* 0x0000001b0c1e7223 */ /* 0x000fe20000000030 */
[-C--:B------:R-:W-:Y:S01]  /*13f0*/  FFMA R28, R42, R23.reuse, R28 ;  /* 0x000000172a1c7223 */ /* 0x080fe2000000001c */
[----:B------:R-:W-:Y:S01]  /*1400*/  FFMA R52, R16, R23, R18 ;  /* 0x0000001710347223 */ /* 0x000fe20000000012 */
[----:B------:R-:W-:Y:S01]  /*1410*/  FFMA R48, R12, R31, R14 ;  /* 0x0000001f0c307223 */ /* 0x000fe2000000000e */
[C---:B------:R-:W-:Y:S01]  /*1420*/  FFMA R50, R42.reuse, R19, R13 ;  /* 0x000000132a327223 */ /* 0x040fe2000000000d */
[C---:B------:R-:W-:Y:S01]  /*1430*/  FFMA R24, R42.reuse, R27, R24 ;  /* 0x0000001b2a187223 */ /* 0x040fe20000000018 */
[----:B------:R-:W-:Y:S01]  /*1440*/  FFMA R40, R42, R31, R40 ;  /* 0x0000001f2a287223 */ /* 0x000fe20000000028 */
[----:B------:R-:W-:Y:S01]  /*1450*/  IADD3 R23, PT, PT, R20, 0x4, RZ ;  /* 0x0000000414177810 */ /* 0x000fe20007ffe0ff */
[-C--:B------:R-:W-:Y:S01]  /*1460*/  FFMA R22, R12, R19.reuse, R15 ;  /* 0x000000130c167223 */ /* 0x080fe2000000000f */
[C---:B------:R-:W-:Y:S01]  /*1470*/  FFMA R42, R16.reuse, R19, R17 ;  /* 0x00000013102a7223 */ /* 0x040fe20000000011 */
[C---:B------:R-:W-:Y:S01]  /*1480*/  FFMA R44, R16.reuse, R27, R44 ;  /* 0x0000001b102c7223 */ /* 0x040fe2000000002c */
[----:B------:R-:W-:Y:S01]  /*1490*/  FFMA R31, R16, R31, R46 ;  /* 0x0000001f101f7223 */ /* 0x000fe2000000002e */
[----:B------:R-:W4:Y:S01]  /*14a0*/  LDS.128 R12, [R38+0x110] ;  /* 0x00011000260c7984 */ /* 0x000f220000000c00 */
[----:B------:R-:W-:-:S03]  /*14b0*/  LOP3.LUT R23, R23, 0x7f, RZ, 0xc0, !PT ;  /* 0x0000007f17177812 */ /* 0x000fc600078ec0ff */
[----:B------:R5:W4:Y:S02]  /*14c0*/  LDS.128 R16, [R38+0x190] ;  /* 0x0001900026107984 */ /* 0x000b240000000c00 */
[----:B------:R-:W-:-:S05]  /*14d0*/  VIADD R27, R23, 0x4 ;  /* 0x00000004171b7836 */ /* 0x000fca0000000000 */
[----:B------:R-:W-:-:S04]  /*14e0*/  LOP3.LUT R27, R27, 0x7f, RZ, 0xc0, !PT ;  /* 0x0000007f1b1b7812 */ /* 0x000fc800078ec0ff */
[----:B-----5:R-:W-:Y:S01]  /*14f0*/  IADD3 R38, PT, PT, R27, 0x4, RZ ;  /* 0x000000041b267810 */ /* 0x020fe20007ffe0ff */
[----:B-1----:R-:W-:-:S03]  /*1500*/  FFMA R46, R4, R21, R41 ;  /* 0x00000015042e7223 */ /* 0x002fc60000000029 */
[----:B------:R-:W-:-:S04]  /*1510*/  LOP3.LUT R38, R38, 0x7f, RZ, 0xc0, !PT ;  /* 0x0000007f26267812 */ /* 0x000fc800078ec0ff */
[----:B------:R-:W-:Y:S01]  /*1520*/  IADD3 R41, PT, PT, R38, 0x74, RZ ;  /* 0x0000007426297810 */ /* 0x000fe20007ffe0ff */
[----:B0-----:R-:W-:-:S03]  /*1530*/  FFMA R22, R4, R25, R22 ;  /* 0x0000001904167223 */ /* 0x001fc60000000016 */
[----:B------:R-:W-:Y:S01]  /*1540*/  LOP3.LUT R41, R41, 0x7f, RZ, 0xc0, !PT ;  /* 0x0000007f29297812 */ /* 0x000fe200078ec0ff */
[C---:B------:R-:W-:Y:S01]  /*1550*/  FFMA R50, R4.reuse, R29, R50 ;  /* 0x0000001d04327223 */ /* 0x040fe20000000032 */
[----:B--2---:R-:W-:Y:S01]  /*1560*/  FFMA R42, R4, R39, R42 ;  /* 0x00000027042a7223 */ /* 0x004fe2000000002a */
[C---:B---3--:R-:W-:Y:S02]  /*1570*/  FFMA R4, R8.reuse, R21, R43 ;  /* 0x0000001508047223 */ /* 0x048fe4000000002b */
[----:B------:R-:W-:Y:S02]  /*1580*/  VIADD R43, R41, 0x4 ;  /* 0x00000004292b7836 */ /* 0x000fe40000000000 */
[C---:B------:R-:W-:Y:S01]  /*1590*/  FFMA R26, R8.reuse, R25, R26 ;  /* 0x00000019081a7223 */ /* 0x040fe2000000001a */
[C---:B------:R-:W-:Y:S02]  /*15a0*/  FFMA R28, R8.reuse, R29, R28 ;  /* 0x0000001d081c7223 */ /* 0x040fe4000000001c */
[----:B------:R-:W-:Y:S01]  /*15b0*/  LOP3.LUT R43, R43, 0x7f, RZ, 0xc0, !PT ;  /* 0x0000007f2b2b7812 */ /* 0x000fe200078ec0ff */
[----:B------:R-:W-:Y:S01]  /*15c0*/  FFMA R52, R8, R39, R52 ;  /* 0x0000002708347223 */ /* 0x000fe20000000034 */
[C---:B----4-:R-:W-:Y:S01]  /*15d0*/  FFMA R30, R12.reuse, R25, R30 ;  /* 0x000000190c1e7223 */ /* 0x050fe2000000001e */
[----:B------:R-:W-:Y:S01]  /*15e0*/  FFMA R24, R12, R29, R24 ;  /* 0x0000001d0c187223 */ /* 0x000fe20000000018 */
[C---:B------:R-:W-:Y:S01]  /*15f0*/  FFMA R48, R16.reuse, R25, R48 ;  /* 0x0000001910307223 */ /* 0x040fe20000000030 */
[----:B------:R-:W-:Y:S01]  /*1600*/  FFMA R40, R16, R29, R40 ;  /* 0x0000001d10287223 */ /* 0x000fe20000000028 */
[----:B------:R-:W-:Y:S01]  /*1610*/  IADD3 R25, PT, PT, R36, 0x280, R37 ;  /* 0x0000028024197810 */ /* 0x000fe20007ffe025 */
[C---:B------:R-:W-:Y:S01]  /*1620*/  FFMA R8, R12.reuse, R21, R45 ;  /* 0x000000150c087223 */ /* 0x040fe2000000002d */
[----:B------:R-:W-:Y:S01]  /*1630*/  IADD3 R29, PT, PT, R43, 0x4, RZ ;  /* 0x000000042b1d7810 */ /* 0x000fe20007ffe0ff */
[----:B------:R-:W-:Y:S01]  /*1640*/  FFMA R44, R12, R39, R44 ;  /* 0x000000270c2c7223 */ /* 0x000fe2000000002c */
[----:B------:R-:W-:Y:S01]  /*1650*/  FFMA R12, R16, R21, R47 ;  /* 0x00000015100c7223 */ /* 0x000fe2000000002f */
[----:B------:R-:W-:-:S02]  /*1660*/  IADD3 R21, PT, PT, R20, R25, RZ ;  /* 0x0000001914157210 */ /* 0x000fc40007ffe0ff */
[----:B------:R-:W-:Y:S01]  /*1670*/  LOP3.LUT R20, R29, 0x7f, RZ, 0xc0, !PT ;  /* 0x0000007f1d147812 */ /* 0x000fe200078ec0ff */
[----:B------:R-:W-:Y:S01]  /*1680*/  FFMA R16, R16, R39, R31 ;  /* 0x0000002710107223 */ /* 0x000fe2000000001f */
[----:B------:R-:W-:Y:S02]  /*1690*/  IADD3 R31, PT, PT, R36, 0x300, R37 ;  /* 0x00000300241f7810 */ /* 0x000fe40007ffe025 */
[----:B------:R-:W-:Y:S01]  /*16a0*/  IADD3 R29, PT, PT, R20, 0x4, RZ ;  /* 0x00000004141d7810 */ /* 0x000fe20007ffe0ff */
[----:B------:R-:W-:Y:S01]  /*16b0*/  IMAD.IADD R23, R25, 0x1, R23 ;  /* 0x0000000119177824 */ /* 0x000fe200078e0217 */
[----:B------:R-:W-:Y:S01]  /*16c0*/  IADD3 R36, PT, PT, R36, 0x380, R37 ;  /* 0x0000038024247810 */ /* 0x000fe20007ffe025 */
[----:B------:R-:W0:Y:S01]  /*16d0*/  LDS R21, [R21] ;  /* 0x0000000015157984 */ /* 0x000e220000000800 */
[----:B------:R-:W-:-:S03]  /*16e0*/  LOP3.LUT R37, R29, 0x7f, RZ, 0xc0, !PT ;  /* 0x0000007f1d257812 */ /* 0x000fc600078ec0ff */
[----:B------:R-:W1:Y:S02]  /*16f0*/  LDS R23, [R23] ;  /* 0x0000000017177984 */ /* 0x000e640000000800 */
[----:B------:R-:W-:Y:S01]  /*1700*/  VIADD R45, R37, 0x74 ;  /* 0x00000074252d7836 */ /* 0x000fe20000000000 */
[----:B------:R-:W-:-:S04]  /*1710*/  IADD3 R29, PT, PT, R41, R31, RZ ;  /* 0x0000001f291d7210 */ /* 0x000fc80007ffe0ff */
[----:B------:R-:W-:Y:S02]  /*1720*/  LOP3.LUT R45, R45, 0x7f, RZ, 0xc0, !PT ;  /* 0x0000007f2d2d7812 */ /* 0x000fe400078ec0ff */
[C---:B------:R-:W-:Y:S02]  /*1730*/  IADD3 R49, PT, PT, R31.reuse, R20, RZ ;  /* 0x000000141f317210 */ /* 0x040fe40007ffe0ff */
[----:B------:R-:W-:Y:S01]  /*1740*/  IADD3 R47, PT, PT, R31, R43, RZ ;  /* 0x0000002b1f2f7210 */ /* 0x000fe20007ffe0ff */
[----:B------:R-:W-:Y:S01]  /*1750*/  VIADD R41, R45, 0x4 ;  /* 0x000000042d297836 */ /* 0x000fe20000000000 */
[----:B------:R-:W-:Y:S01]  /*1760*/  IADD3 R39, PT, PT, R25, R27, RZ ;  /* 0x0000001b19277210 */ /* 0x000fe20007ffe0ff */
[----:B------:R-:W-:Y:S01]  /*1770*/  IMAD.IADD R53, R31, 0x1, R37 ;  /* 0x000000011f357824 */ /* 0x000fe200078e0225 */
[----:B------:R-:W-:Y:S02]  /*1780*/  LDS R29, [R29] ;  /* 0x000000001d1d7984 */ /* 0x000fe40000000800 */
[----:B------:R-:W-:-:S02]  /*1790*/  LOP3.LUT R41, R41, 0x7f, RZ, 0xc0, !PT ;  /* 0x0000007f29297812 */ /* 0x000fc400078ec0ff */
[----:B------:R-:W-:Y:S01]  /*17a0*/  IADD3 R27, PT, PT, R25, R38, RZ ;  /* 0x00000026191b7210 */ /* 0x000fe20007ffe0ff */
[----:B------:R2:W-:Y:S01]  /*17b0*/  LDS R31, [R47] ;  /* 0x000000002f1f7984 */ /* 0x0005e20000000800 */
[----:B------:R-:W-:-:S03]  /*17c0*/  IADD3 R20, PT, PT, R41, 0x4, RZ ;  /* 0x0000000429147810 */ /* 0x000fc60007ffe0ff */
[----:B------:R-:W3:Y:S01]  /*17d0*/  LDS R25, [R39] ;  /* 0x0000000027197984 */ /* 0x000ee20000000800 */
[----:B------:R-:W-:-:S03]  /*17e0*/  LOP3.LUT R43, R20, 0x7f, RZ, 0xc0, !PT ;  /* 0x0000007f142b7812 */ /* 0x000fc600078ec0ff */
[----:B------:R-:W4:Y:S02]  /*17f0*/  LDS R27, [R27] ;  /* 0x000000001b1b7984 */ /* 0x000f240000000800 */
[----:B------:R-:W-:Y:S01]  /*1800*/  VIADD R38, R43, 0x4 ;  /* 0x000000042b267836 */ /* 0x000fe20000000000 */
[----:B------:R-:W-:Y:S01]  /*1810*/  IADD3 R20, PT, PT, R36, R45, RZ ;  /* 0x0000002d24147210 */ /* 0x000fe20007ffe0ff */
[----:B------:R5:W4:Y:S03]  /*1820*/  LDS R37, [R49] ;  /* 0x0000000031257984 */ /* 0x000b260000000800 */
[----:B------:R-:W-:Y:S01]  /*1830*/  LOP3.LUT R45, R38, 0x7f, RZ, 0xc0, !PT ;  /* 0x0000007f262d7812 */ /* 0x000fe200078ec0ff */
[----:B------:R-:W4:Y:S01]  /*1840*/  LDS R39, [R53] ;  /* 0x0000000035277984 */ /* 0x000f220000000800 */
[C---:B------:R-:W-:Y:S02]  /*1850*/  IADD3 R51, PT, PT, R36.reuse, R41, RZ ;  /* 0x0000002924337210 */ /* 0x040fe40007ffe0ff */
[C---:B------:R-:W-:Y:S01]  /*1860*/  IADD3 R38, PT, PT, R36.reuse, R43, RZ ;  /* 0x0000002b24267210 */ /* 0x040fe20007ffe0ff */
[----:B------:R-:W-:-:S02]  /*1870*/  IMAD.IADD R36, R36, 0x1, R45 ;  /* 0x0000000124247824 */ /* 0x000fc400078e022d */
[C---:B0-----:R-:W-:Y:S01]  /*1880*/  FFMA R46, R21.reuse, R5, R46 ;  /* 0x00000005152e7223 */ /* 0x041fe2000000002e */
[C---:B------:R-:W-:Y:S01]  /*1890*/  FFMA R41, R21.reuse, R9, R4 ;  /* 0x0000000915297223 */ /* 0x040fe20000000004 */
[C---:B------:R-:W-:Y:S01]  /*18a0*/  FFMA R43, R21.reuse, R13, R8 ;  /* 0x0000000d152b7223 */ /* 0x040fe20000000008 */
[----:B------:R-:W-:Y:S01]  /*18b0*/  FFMA R21, R21, R17, R12 ;  /* 0x0000001115157223 */ /* 0x000fe2000000000c */
[----:B------:R-:W0:Y:S01]  /*18c0*/  LDS R20, [R20] ;  /* 0x0000000014147984 */ /* 0x000e220000000800 */
[----:B-1----:R-:W-:-:S03]  /*18d0*/  FFMA R12, R23, R5, R22 ;  /* 0x00000005170c7223 */ /* 0x002fc60000000016 */
[----:B------:R1:W0:Y:S04]  /*18e0*/  LDS R4, [R51] ;  /* 0x0000000033047984 */ /* 0x0002280000000800 */
[----:B------:R-:W0:Y:S04]  /*18f0*/  LDS R8, [R38] ;  /* 0x0000000026087984 */ /* 0x000e280000000800 */
[----:B------:R4:W0:Y:S01]  /*1900*/  LDS R22, [R36] ;  /* 0x0000000024167984 */ /* 0x0008220000000800 */
[----:B------:R-:W-:-:S04]  /*1910*/  IADD3 R34, P0, PT, R34, 0x1, RZ ;  /* 0x0000000122227810 */ /* 0x000fc80007f1e0ff */
[----:B------:R-:W-:Y:S02]  /*1920*/  IADD3.X R33, PT, PT, RZ, R33, RZ, P0, !PT ;  /* 0x00000021ff217210 */ /* 0x000fe400007fe4ff */
[----:B------:R-:W-:-:S04]  /*1930*/  ISETP.GE.U32.AND P0, PT, R34, UR10, PT ;  /* 0x0000000a22007c0c */ /* 0x000fc8000bf06070 */
[----:B------:R-:W-:Y:S01]  /*1940*/  ISETP.GE.U32.AND.EX P0, PT, R33, RZ, PT, P0 ;  /* 0x000000ff2100720c */ /* 0x000fe20003f06100 */
[C---:B------:R-:W-:Y:S01]  /*1950*/  FFMA R45, R23.reuse, R9, R26 ;  /* 0x00000009172d7223 */ /* 0x040fe2000000001a */
[----:B--2---:R-:W-:Y:S01]  /*1960*/  FFMA R47, R23, R13, R30 ;  /* 0x0000000d172f7223 */ /* 0x004fe2000000001e */
[C---:B---3--:R-:W-:Y:S01]  /*1970*/  FFMA R50, R25.reuse, R5, R50 ;  /* 0x0000000519327223 */ /* 0x048fe20000000032 */
[C---:B-----5:R-:W-:Y:S01]  /*1980*/  FFMA R49, R25.reuse, R9, R28 ;  /* 0x0000000919317223 */ /* 0x060fe2000000001c */
[----:B-1----:R-:W-:Y:S01]  /*1990*/  FFMA R51, R25, R13, R24 ;  /* 0x0000000d19337223 */ /* 0x002fe20000000018 */
[-C--:B------:R-:W-:Y:S01]  /*19a0*/  FFMA R23, R23, R17.reuse, R48 ;  /* 0x0000001117177223 */ /* 0x080fe20000000030 */
[----:B------:R-:W-:Y:S01]  /*19b0*/  FFMA R25, R25, R17, R40 ;  /* 0x0000001119197223 */ /* 0x000fe20000000028 */
[C---:B----4-:R-:W-:Y:S01]  /*19c0*/  FFMA R9, R27.reuse, R9, R52 ;  /* 0x000000091b097223 */ /* 0x050fe20000000034 */
[C---:B------:R-:W-:Y:S01]  /*19d0*/  FFMA R42, R27.reuse, R5, R42 ;  /* 0x000000051b2a7223 */ /* 0x040fe2000000002a */
[C---:B------:R-:W-:Y:S01]  /*19e0*/  FFMA R13, R27.reuse, R13, R44 ;  /* 0x0000000d1b0d7223 */ /* 0x040fe2000000002c */
[----:B------:R-:W-:Y:S01]  /*19f0*/  FFMA R17, R27, R17, R16 ;  /* 0x000000111b117223 */ /* 0x000fe20000000010 */
[----:B------:R-:W-:Y:S01]  /*1a00*/  FFMA R28, R29, R18, R21 ;  /* 0x000000121d1c7223 */ /* 0x000fe20000000015 */
[-C--:B------:R-:W-:Y:S01]  /*1a10*/  FFMA R21, R31, R6.reuse, R12 ;  /* 0x000000061f157223 */ /* 0x080fe2000000000c */
[----:B------:R-:W-:Y:S01]  /*1a20*/  FFMA R5, R29, R6, R46 ;  /* 0x000000061d057223 */ /* 0x000fe2000000002e */
[-C--:B------:R-:W-:Y:S01]  /*1a30*/  FFMA R12, R31, R10.reuse, R45 ;  /* 0x0000000a1f0c7223 */ /* 0x080fe2000000002d */
[----:B------:R-:W-:Y:S01]  /*1a40*/  FFMA R16, R29, R10, R41 ;  /* 0x0000000a1d107223 */ /* 0x000fe20000000029 */
[C---:B------:R-:W-:Y:S01]  /*1a50*/  FFMA R30, R31.reuse, R14, R47 ;  /* 0x0000000e1f1e7223 */ /* 0x040fe2000000002f */
[----:B------:R-:W-:Y:S01]  /*1a60*/  FFMA R40, R31, R18, R23 ;  /* 0x000000121f287223 */ /* 0x000fe20000000017 */
[C---:B------:R-:W-:Y:S01]  /*1a70*/  FFMA R26, R37.reuse, R10, R49 ;  /* 0x0000000a251a7223 */ /* 0x040fe20000000031 */
[----:B------:R-:W-:Y:S01]  /*1a80*/  FFMA R46, R37, R18, R25 ;  /* 0x00000012252e7223 */ /* 0x000fe20000000019 */
[----:B------:R-:W-:Y:S01]  /*1a90*/  FFMA R36, R39, R10, R9 ;  /* 0x0000000a27247223 */ /* 0x000fe20000000009 */
[----:B------:R-:W-:Y:S01]  /*1aa0*/  FFMA R24, R29, R14, R43 ;  /* 0x0000000e1d187223 */ /* 0x000fe2000000002b */
[C---:B------:R-:W-:Y:S01]  /*1ab0*/  FFMA R23, R37.reuse, R6, R50 ;  /* 0x0000000625177223 */ /* 0x040fe20000000032 */
[----:B------:R-:W-:Y:S01]  /*1ac0*/  FFMA R38, R37, R14, R51 ;  /* 0x0000000e25267223 */ /* 0x000fe20000000033 */
[C---:B------:R-:W-:Y:S01]  /*1ad0*/  FFMA R25, R39.reuse, R6, R42 ;  /* 0x0000000627197223 */ /* 0x040fe2000000002a */
[C---:B------:R-:W-:Y:S01]  /*1ae0*/  FFMA R44, R39.reuse, R14, R13 ;  /* 0x0000000e272c7223 */ /* 0x040fe2000000000d */
[----:B------:R-:W-:Y:S01]  /*1af0*/  FFMA R18, R39, R18, R17 ;  /* 0x0000001227127223 */ /* 0x000fe20000000011 */
[----:B0-----:R-:W-:Y:S01]  /*1b00*/  FFMA R13, R20, R19, R28 ;  /* 0x00000013140d7223 */ /* 0x001fe2000000001c */
[-C--:B------:R-:W-:Y:S01]  /*1b10*/  FFMA R42, R4, R11.reuse, R12 ;  /* 0x0000000b042a7223 */ /* 0x080fe2000000000c */
[----:B------:R-:W-:Y:S01]  /*1b20*/  FFMA R51, R20, R11, R16 ;  /* 0x0000000b14337223 */ /* 0x000fe20000000010 */
[C---:B------:R-:W-:Y:S01]  /*1b30*/  FFMA R28, R4.reuse, R7, R21 ;  /* 0x00000007041c7223 */ /* 0x040fe20000000015 */
[C---:B------:R-:W-:Y:S01]  /*1b40*/  FFMA R6, R4.reuse, R15, R30 ;  /* 0x0000000f04067223 */ /* 0x040fe2000000001e */
[----:B------:R-:W-:Y:S01]  /*1b50*/  FFMA R39, R4, R19, R40 ;  /* 0x0000001304277223 */ /* 0x000fe20000000028 */
[-C--:B------:R-:W-:Y:S01]  /*1b60*/  FFMA R12, R8, R11.reuse, R26 ;  /* 0x0000000b080c7223 */ /* 0x080fe2000000001a */
[----:B------:R-:W-:Y:S01]  /*1b70*/  FFMA R14, R22, R11, R36 ;  /* 0x0000000b160e7223 */ /* 0x000fe20000000024 */
[C---:B------:R-:W-:Y:S01]  /*1b80*/  FFMA R5, R20.reuse, R7, R5 ;  /* 0x0000000714057223 */ /* 0x040fe20000000005 */
[----:B------:R-:W-:Y:S01]  /*1b90*/  FFMA R49, R20, R15, R24 ;  /* 0x0000000f14317223 */ /* 0x000fe20000000018 */
[C---:B------:R-:W-:Y:S01]  /*1ba0*/  FFMA R30, R8.reuse, R7, R23 ;  /* 0x00000007081e7223 */ /* 0x040fe20000000017 */
[C---:B------:R-:W-:Y:S01]  /*1bb0*/  FFMA R4, R8.reuse, R15, R38 ;  /* 0x0000000f08047223 */ /* 0x040fe20000000026 */
[----:B------:R-:W-:Y:S01]  /*1bc0*/  FFMA R9, R8, R19, R46 ;  /* 0x0000001308097223 */ /* 0x000fe2000000002e */
[C---:B------:R-:W-:Y:S01]  /*1bd0*/  FFMA R10, R22.reuse, R7, R25 ;  /* 0x00000007160a7223 */ /* 0x040fe20000000019 */
[C---:B------:R-:W-:Y:S01]  /*1be0*/  FFMA R44, R22.reuse, R15, R44 ;  /* 0x0000000f162c7223 */ /* 0x040fe2000000002c */
[----:B------:R-:W-:Y:S01]  /*1bf0*/  FFMA R11, R22, R19, R18 ;  /* 0x00000013160b7223 */ /* 0x000fe20000000012 */
[----:B------:R-:W-:Y:S06]  /*1c00*/  @!P0 BRA `(.L_x_0) ;  /* 0xffffffe400588947 */ /* 0x000fec000383ffff */
[----:B------:R-:W0:Y:S08]  /*1c10*/  S2UR UR5, SR_CgaCtaId ;  /* 0x00000000000579c3 */ /* 0x000e300000008800 */
[----:B------:R-:W-:Y:S01]  /*1c20*/  BAR.SYNC.DEFER_BLOCKING 0x0 ;  /* 0x0000000000007b1d */ /* 0x000fe20000010000 */
[----:B------:R-:W-:-:S04]  /*1c30*/  SHF.L.U32 R8, R0, 0x2, RZ ;  /* 0x0000000200087819 */ /* 0x000fc800000006ff */
[----:B------:R-:W-:Y:S01]  /*1c40*/  LOP3.LUT R8, R8, 0x1c, RZ, 0xe2, !PT ;  /* 0x0000001c08087812 */ /* 0x000fe200078ee2ff */
[----:B------:R-:W-:Y:S01]  /*1c50*/  UMOV UR4, 0x400 ;  /* 0x0000040000047882 */ /* 0x000fe20000000000 */
[----:B------:R-:W-:Y:S03]  /*1c60*/  BSSY.RECONVERGENT B0, `(.L_x_1) ;  /* 0x000000e000007945 */ /* 0x000fe60003800200 */
[----:B------:R-:W-:Y:S01]  /*1c70*/  IMAD R8, R3, 0x80, R8 ;  /* 0x0000008003087824 */ /* 0x000fe200078e0208 */
[----:B0-----:R-:W-:-:S06]  /*1c80*/  ULEA UR6, UR5, UR4, 0x18 ;  /* 0x0000000405067291 */ /* 0x001fcc000f8ec0ff */
[----:B------:R-:W-:Y:S02]  /*1c90*/  LEA R7, R35, UR6, 0x2 ;  /* 0x0000000623077c11 */ /* 0x000fe4000f8e10ff */
[----:B------:R-:W-:-:S03]  /*1ca0*/  LEA R8, R8, UR6, 0x2 ;  /* 0x0000000608087c11 */ /* 0x000fc6000f8e10ff */
[----:B------:R0:W-:Y:S04]  /*1cb0*/  STS [R7], RZ ;  /* 0x000000ff07007388 */ /* 0x0001e80000000800 */
[----:B------:R0:W-:Y:S04]  /*1cc0*/  STS [R7+0x400], RZ ;  /* 0x000400ff07007388 */ /* 0x0001e80000000800 */
[----:B------:R0:W-:Y:S04]  /*1cd0*/  STS [R7+0x800], RZ ;  /* 0x000800ff07007388 */ /* 0x0001e80000000800 */
[----:B------:R0:W-:Y:S01]  /*1ce0*/  STS [R7+0xc00], RZ ;  /* 0x000c00ff07007388 */ /* 0x0001e20000000800 */
[----:B------:R-:W-:Y:S06]  /*1cf0*/  BAR.SYNC.DEFER_BLOCKING 0x0 ;  /* 0x0000000000007b1d */ /* 0x000fec0000010000 */
.L_x_2:
[----:B------:R-:W1:Y:S02]  /*1d00*/  LDS R16, [R8] ;  /* 0x0000000008107984 */ /* 0x000e640000000800 */
[----:B-1----:R-:W-:-:S05]  /*1d10*/  FADD R17, R5, R16 ;  /* 0x0000001005117221 */ /* 0x002fca0000000000 */
[----:B------:R-:W1:Y:S02]  /*1d20*/  ATOMS.CAST.SPIN P0, [R8], R16, R17 ;  /* 0x000000100800758d */ /* 0x000e640001800011 */
[----:B-1----:R-:W-:Y:S05]  /*1d30*/  @!P0 BRA `(.L_x_2) ;  /* 0xfffffffc00f08947 */ /* 0x002fea000383ffff */
[----:B------:R-:W-:Y:S05]  /*1d40*/  BSYNC.RECONVERGENT B0 ;  /* 0x0000000000007941 */ /* 0x000fea0003800200 */
.L_x_1:
[----:B------:R-:W-:Y:S01]  /*1d50*/  BSSY.RECONVERGENT B0, `(.L_x_3) ;  /* 0x0000005000007945 */ /* 0x000fe20003800200 */
.L_x_4:
[----:B------:R-:W1:Y:S02]  /*1d60*/  LDS R16, [R8+0x4] ;  /* 0x0000040008107984 */ /* 0x000e640000000800 */
[----:B-1----:R-:W-:-:S05]  /*1d70*/  FADD R17, R28, R16 ;  /* 0x000000101c117221 */ /* 0x002fca0000000000 */
[----:B------:R-:W1:Y:S02]  /*1d80*/  ATOMS.CAST.SPIN P0, [R8+0x4], R16, R17 ;  /* 0x000004100800758d */ /* 0x000e640001800011 */
[----:B-1----:R-:W-:Y:S05]  /*1d90*/  @!P0 BRA `(.L_x_4) ;  /* 0xfffffffc00f08947 */ /* 0x002fea000383ffff */
[----:B------:R-:W-:Y:S05]  /*1da0*/  BSYNC.RECONVERGENT B0 ;  /* 0x0000000000007941 */ /* 0x000fea0003800200 */
.L_x_3:
[----:B------:R-:W-:Y:S01]  /*1db0*/  BSSY.RECONVERGENT B0, `(.L_x_5) ;  /* 0x0000005000007945 */ /* 0x000fe20003800200 */
.L_x_6:
[----:B------:R-:W1:Y:S02]  /*1dc0*/  LDS R16, [R8+0x8] ;  /* 0x0000080008107984 */ /* 0x000e640000000800 */
[----:B-1----:R-:W-:-:S05]  /*1dd0*/  FADD R17, R30, R16 ;  /* 0x000000101e117221 */ /* 0x002fca0000000000 */
[----:B------:R-:W1:Y:S02]  /*1de0*/  ATOMS.CAST.SPIN P0, [R8+0x8], R16, R17 ;  /* 0x000008100800758d */ /* 0x000e640001800011 */
[----:B-1----:R-:W-:Y:S05]  /*1df0*/  @!P0 BRA `(.L_x_6) ;  /* 0xfffffffc00f08947 */ /* 0x002fea000383ffff */
[----:B------:R-:W-:Y:S05]  /*1e00*/  BSYNC.RECONVERGENT B0 ;  /* 0x0000000000007941 */ /* 0x000fea0003800200 */
.L_x_5:
[----:B------:R-:W-:Y:S01]  /*1e10*/  BSSY.RECONVERGENT B0, `(.L_x_7) ;  /* 0x0000005000007945 */ /* 0x000fe20003800200 */
.L_x_8:
[----:B------:R-:W1:Y:S02]  /*1e20*/  LDS R16, [R8+0xc] ;  /* 0x00000c0008107984 */ /* 0x000e640000000800 */
[----:B-1----:R-:W-:-:S05]  /*1e30*/  FADD R17, R10, R16 ;  /* 0x000000100a117221 */ /* 0x002fca0000000000 */
[----:B------:R-:W1:Y:S02]  /*1e40*/  ATOMS.CAST.SPIN P0, [R8+0xc], R16, R17 ;  /* 0x00000c100800758d */ /* 0x000e640001800011 */
[----:B-1----:R-:W-:Y:S05]  /*1e50*/  @!P0 BRA `(.L_x_8) ;  /* 0xfffffffc00f08947 */ /* 0x002fea000383ffff */
[----:B------:R-:W-:Y:S05]  /*1e60*/  BSYNC.RECONVERGENT B0 ;  /* 0x0000000000007941 */ /* 0x000fea0003800200 */
.L_x_7:
[----:B------:R-:W-:Y:S01]  /*1e70*/  BSSY.RECONVERGENT B0, `(.L_x_9) ;  /* 0x0000005000007945 */ /* 0x000fe20003800200 */
.L_x_10:
[----:B------:R-:W1:Y:S02]  /*1e80*/  LDS R16, [R8+0x80] ;  /* 0x0000800008107984 */ /* 0x000e640000000800 */
[----:B-1----:R-:W-:-:S05]  /*1e90*/  FADD R17, R51, R16 ;  /* 0x0000001033117221 */ /* 0x002fca0000000000 */
[----:B------:R-:W1:Y:S02]  /*1ea0*/  ATOMS.CAST.SPIN P0, [R8+0x80], R16, R17 ;  /* 0x000080100800758d */ /* 0x000e640001800011 */
[----:B-1----:R-:W-:Y:S05]  /*1eb0*/  @!P0 BRA `(.L_x_10) ;  /* 0xfffffffc00f08947 */ /* 0x002fea000383ffff */
[----:B------:R-:W-:Y:S05]  /*1ec0*/  BSYNC.RECONVERGENT B0 ;  /* 0x0000000000007941 */ /* 0x000fea0003800200 */
.L_x_9:
[----:B------:R-:W-:Y:S01]  /*1ed0*/  BSSY.RECONVERGENT B0, `(.L_x_11) ;  /* 0x0000005000007945 */ /* 0x000fe20003800200 */
.L_x_12:
[----:B------:R-:W1:Y:S02]  /*1ee0*/  LDS R16, [R8+0x84] ;  /* 0x0000840008107984 */ /* 0x000e640000000800 */
[----:B-1----:R-:W-:-:S05]  /*1ef0*/  FADD R17, R42, R16 ;  /* 0x000000102a117221 */ /* 0x002fca0000000000 */
[----:B------:R-:W1:Y:S02]  /*1f00*/  ATOMS.CAST.SPIN P0, [R8+0x84], R16, R17 ;  /* 0x000084100800758d */ /* 0x000e640001800011 */
[----:B-1----:R-:W-:Y:S05]  /*1f10*/  @!P0 BRA `(.L_x_12) ;  /* 0xfffffffc00f08947 */ /* 0x002fea000383ffff */
[----:B------:R-:W-:Y:S05]  /*1f20*/  BSYNC.RECONVERGENT B0 ;  /* 0x0000000000007941 */ /* 0x000fea0003800200 */
.L_x_11:
[----:B------:R-:W-:Y:S01]  /*1f30*/  BSSY.RECONVERGENT B0, `(.L_x_13) ;  /* 0x0000005000007945 */ /* 0x000fe20003800200 */
.L_x_14:
[----:B------:R-:W1:Y:S02]  /*1f40*/  LDS R16, [R8+0x88] ;  /* 0x0000880008107984 */ /* 0x000e640000000800 */
[----:B-1----:R-:W-:-:S05]  /*1f50*/  FADD R17, R12, R16 ;  /* 0x000000100c117221 */ /* 0x002fca0000000000 */
[----:B------:R-:W1:Y:S02]  /*1f60*/  ATOMS.CAST.SPIN P0, [R8+0x88], R16, R17 ;  /* 0x000088100800758d */ /* 0x000e640001800011 */
[----:B-1----:R-:W-:Y:S05]  /*1f70*/  @!P0 BRA `(.L_x_14) ;  /* 0xfffffffc00f08947 */ /* 0x002fea000383ffff */
[----:B------:R-:W-:Y:S05]  /*1f80*/  BSYNC.RECONVERGENT B0 ;  /* 0x0000000000007941 */ /* 0x000fea0003800200 */
.L_x_13:
[----:B------:R-:W-:Y:S01]  /*1f90*/  BSSY.RECONVERGENT B0, `(.L_x_15) ;  /* 0x0000005000007945 */ /* 0x000fe20003800200 */
.L_x_16:
[----:B------:R-:W1:Y:S02]  /*1fa0*/  LDS R16, [R8+0x8c] ;  /* 0x00008c0008107984 */ /* 0x000e640000000800 */
[----:B-1----:R-:W-:-:S05]  /*1fb0*/  FADD R17, R14, R16 ;  /* 0x000000100e117221 */ /* 0x002fca0000000000 */
[----:B------:R-:W1:Y:S02]  /*1fc0*/  ATOMS.CAST.SPIN P0, [R8+0x8c], R16, R17 ;  /* 0x00008c100800758d */ /* 0x000e640001800011 */
[----:B-1----:R-:W-:Y:S05]  /*1fd0*/  @!P0 BRA `(.L_x_16) ;  /* 0xfffffffc00f08947 */ /* 0x002fea000383ffff */
[----:B------:R-:W-:Y:S05]  /*1fe0*/  BSYNC.RECONVERGENT B0 ;  /* 0x0000000000007941 */ /* 0x000fea0003800200 */
.L_x_15:
[----:B------:R-:W-:Y:S01]  /*1ff0*/  BSSY.RECONVERGENT B0, `(.L_x_17) ;  /* 0x0000005000007945 */ /* 0x000fe20003800200 */
.L_x_18:
[----:B------:R-:W1:Y:S02]  /*2000*/  LDS R14, [R8+0x100] ;  /* 0x00010000080e7984 */ /* 0x000e640000000800 */
[----:B-1----:R-:W-:-:S05]  /*2010*/  FADD R15, R49, R14 ;  /* 0x0000000e310f7221 */ /* 0x002fca0000000000 */
[----:B------:R-:W1:Y:S02]  /*2020*/  ATOMS.CAST.SPIN P0, [R8+0x100], R14, R15 ;  /* 0x0001000e0800758d */ /* 0x000e64000180000f */
[----:B-1----:R-:W-:Y:S05]  /*2030*/  @!P0 BRA `(.L_x_18) ;  /* 0xfffffffc00f08947 */ /* 0x002fea000383ffff */
[----:B------:R-:W-:Y:S05]  /*2040*/  BSYNC.RECONVERGENT B0 ;  /* 0x0000000000007941 */ /* 0x000fea0003800200 */
.L_x_17:
[----:B------:R-:W-:Y:S01]  /*2050*/  BSSY.RECONVERGENT B0, `(.L_x_19) ;  /* 0x0000005000007945 */ /* 0x000fe20003800200 */
.L_x_20:
[----:B------:R-:W1:Y:S02]  /*2060*/  LDS R14, [R8+0x104] ;  /* 0x00010400080e7984 */ /* 0x000e640000000800 */
[----:B-1----:R-:W-:-:S05]  /*2070*/  FADD R15, R6, R14 ;  /* 0x0000000e060f7221 */ /* 0x002fca0000000000 */
[----:B------:R-:W1:Y:S02]  /*2080*/  ATOMS.CAST.SPIN P0, [R8+0x104], R14, R15 ;  /* 0x0001040e0800758d */ /* 0x000e64000180000f */
[----:B-1----:R-:W-:Y:S05]  /*2090*/  @!P0 BRA `(.L_x_20) ;  /* 0xfffffffc00f08947 */ /* 0x002fea000383ffff */
[----:B------:R-:W-:Y:S05]  /*20a0*/  BSYNC.RECONVERGENT B0 ;  /* 0x0000000000007941 */ /* 0x000fea0003800200 */
.L_x_19:
[----:B------:R-:W-:Y:S01]  /*20b0*/  BSSY.RECONVERGENT B0, `(.L_x_21) ;  /* 0x0000005000007945 */ /* 0x000fe20003800200 */
.L_x_22:
[----:B------:R-:W0:Y:S02]  /*20c0*/  LDS R6, [R8+0x108] ;  /* 0x0001080008067984 */ /* 0x000e240000000800 */
[----:B0-----:R-:W-:-:S05]  /*20d0*/  FADD R7, R4, R6 ;  /* 0x0000000604077221 */ /* 0x001fca0000000000 */
[----:B------:R-:W0:Y:S02]  /*20e0*/  ATOMS.CAST.SPIN P0, [R8+0x108], R6, R7 ;  /* 0x000108060800758d */ /* 0x000e240001800007 */
[----:B0-----:R-:W-:Y:S05]  /*20f0*/  @!P0 BRA `(.L_x_22) ;  /* 0xfffffffc00f08947 */ /* 0x001fea000383ffff */
[----:B------:R-:W-:Y:S05]  /*2100*/  BSYNC.RECONVERGENT B0 ;  /* 0x0000000000007941 */ /* 0x000fea0003800200 */
.L_x_21:
[----:B------:R-:W-:Y:S01]  /*2110*/  BSSY.RECONVERGENT B0, `(.L_x_23) ;  /* 0x0000005000007945 */ /* 0x000fe20003800200 */
.L_x_24:
[----:B------:R-:W0:Y:S02]  /*2120*/  LDS R4, [R8+0x10c] ;  /* 0x00010c0008047984 */ /* 0x000e240000000800 */
[----:B0-----:R-:W-:-:S05]  /*2130*/  FADD R5, R44, R4 ;  /* 0x000000042c057221 */ /* 0x001fca0000000000 */
[----:B------:R-:W0:Y:S02]  /*2140*/  ATOMS.CAST.SPIN P0, [R8+0x10c], R4, R5 ;  /* 0x00010c040800758d */ /* 0x000e240001800005 */
[----:B0-----:R-:W-:Y:S05]  /*2150*/  @!P0 BRA `(.L_x_24) ;  /* 0xfffffffc00f08947 */ /* 0x001fea000383ffff */
[----:B------:R-:W-:Y:S05]  /*2160*/  BSYNC.RECONVERGENT B0 ;  /* 0x0000000000007941 */ /* 0x000fea0003800200 */
.L_x_23:
[----:B------:R-:W-:Y:S01]  /*2170*/  BSSY.RECONVERGENT B0, `(.L_x_25) ;  /* 0x0000005000007945 */ /* 0x000fe20003800200 */
.L_x_26:
[----:B------:R-:W0:Y:S02]  /*2180*/  LDS R4, [R8+0x180] ;  /* 0x0001800008047984 */ /* 0x000e240000000800 */
[----:B0-----:R-:W-:-:S05]  /*2190*/  FADD R5, R13, R4 ;  /* 0x000000040d057221 */ /* 0x001fca0000000000 */
[----:B------:R-:W0:Y:S02]  /*21a0*/  ATOMS.CAST.SPIN P0, [R8+0x180], R4, R5 ;  /* 0x000180040800758d */ /* 0x000e240001800005 */
[----:B0-----:R-:W-:Y:S05]  /*21b0*/  @!P0 BRA `(.L_x_26) ;  /* 0xfffffffc00f08947 */ /* 0x001fea000383ffff */
[----:B------:R-:W-:Y:S05]  /*21c0*/  BSYNC.RECONVERGENT B0 ;  /* 0x0000000000007941 */ /* 0x000fea0003800200 */
.L_x_25:
[----:B------:R-:W-:Y:S01]  /*21d0*/  BSSY.RECONVERGENT B0, `(.L_x_27) ;  /* 0x0000005000007945 */ /* 0x000fe20003800200 */
.L_x_28:
[----:B------:R-:W0:Y:S02]  /*21e0*/  LDS R4, [R8+0x184] ;  /* 0x0001840008047984 */ /* 0x000e240000000800 */
[----:B0-----:R-:W-:-:S05]  /*21f0*/  FADD R5, R39, R4 ;  /* 0x0000000427057221 */ /* 0x001fca0000000000 */
[----:B------:R-:W0:Y:S02]  /*2200*/  ATOMS.CAST.SPIN P0, [R8+0x184], R4, R5 ;  /* 0x000184040800758d */ /* 0x000e240001800005 */
[----:B0-----:R-:W-:Y:S05]  /*2210*/  @!P0 BRA `(.L_x_28) ;  /* 0xfffffffc00f08947 */ /* 0x001fea000383ffff */
[----:B------:R-:W-:Y:S05]  /*2220*/  BSYNC.RECONVERGENT B0 ;  /* 0x0000000000007941 */ /* 0x000fea0003800200 */
.L_x_27:
[----:B------:R-:W-:Y:S01]  /*2230*/  BSSY.RECONVERGENT B0, `(.L_x_29) ;  /* 0x0000005000007945 */ /* 0x000fe20003800200 */
.L_x_30:
[----:B------:R-:W0:Y:S02]  /*2240*/  LDS R4, [R8+0x188] ;  /* 0x0001880008047984 */ /* 0x000e240000000800 */
[----:B0-----:R-:W-:-:S05]  /*2250*/  FADD R5, R9, R4 ;  /* 0x0000000409057221 */ /* 0x001fca0000000000 */
[----:B------:R-:W0:Y:S02]  /*2260*/  ATOMS.CAST.SPIN P0, [R8+0x188], R4, R5 ;  /* 0x000188040800758d */ /* 0x000e240001800005 */
[----:B0-----:R-:W-:Y:S05]  /*2270*/  @!P0 BRA `(.L_x_30) ;  /* 0xfffffffc00f08947 */ /* 0x001fea000383ffff */
[----:B------:R-:W-:Y:S05]  /*2280*/  BSYNC.RECONVERGENT B0 ;  /* 0x0000000000007941 */ /* 0x000fea0003800200 */
.L_x_29:
[----:B------:R-:W-:Y:S01]  /*2290*/  BSSY.RECONVERGENT B0, `(.L_x_31) ;  /* 0x0000005000007945 */ /* 0x000fe20003800200 */
.L_x_32:
[----:B------:R-:W0:Y:S02]  /*22a0*/  LDS R4, [R8+0x18c] ;  /* 0x00018c0008047984 */ /* 0x000e240000000800 */
[----:B0-----:R-:W-:-:S05]  /*22b0*/  FADD R5, R11, R4 ;  /* 0x000000040b057221 */ /* 0x001fca0000000000 */
[----:B------:R-:W0:Y:S02]  /*22c0*/  ATOMS.CAST.SPIN P0, [R8+0x18c], R4, R5 ;  /* 0x00018c040800758d */ /* 0x000e240001800005 */
[----:B0-----:R-:W-:Y:S05]  /*22d0*/  @!P0 BRA `(.L_x_32) ;  /* 0xfffffffc00f08947 */ /* 0x001fea000383ffff */
[----:B------:R-:W-:Y:S05]  /*22e0*/  BSYNC.RECONVERGENT B0 ;  /* 0x0000000000007941 */ /* 0x000fea0003800200 */
.L_x_31:
[----:B------:R-:W0:Y:S01]  /*22f0*/  S2R R3, SR_TID.Y ;  /* 0x0000000000037919 */ /* 0x000e220000002200 */
[----:B------:R-:W-:Y:S01]  /*2300*/  LEA R35, R35, UR6, 0x2 ;  /* 0x0000000623237c11 */ /* 0x000fe2000f8e10ff */
[----:B------:R-:W1:Y:S01]  /*2310*/  LDCU.64 UR12, c[0x0][0x390] ;  /* 0x00007200ff0c77ac */ /* 0x000e620008000a00 */
[----:B------:R-:W-:Y:S01]  /*2320*/  SHF.L.U32 R4, R2, 0x5, RZ ;  /* 0x0000000502047819 */ /* 0x000fe200000006ff */
[----:B------:R-:W-:Y:S01]  /*2330*/  BAR.SYNC.DEFER_BLOCKING 0x0 ;  /* 0x0000000000007b1d */ /* 0x000fe20000010000 */
[----:B------:R-:W-:Y:S01]  /*2340*/  SHF.R.U32.HI R5, RZ, 0x1b, R2 ;  /* 0x0000001bff057819 */ /* 0x000fe20000011602 */
[----:B------:R-:W-:Y:S02]  /*2350*/  USHF.L.U32 UR4, UR10, 0x5, URZ ;  /* 0x000000050a047899 */ /* 0x000fe400080006ff */
[----:B------:R-:W-:Y:S02]  /*2360*/  USHF.R.U32.HI UR5, URZ, 0x1b, UR10 ;  /* 0x0000001bff057899 */ /* 0x000fe4000801160a */
[----:B------:R-:W-:Y:S01]  /*2370*/  USHF.L.U32 UR7, UR4, 0x5, URZ ;  /* 0x0000000504077899 */ /* 0x000fe200080006ff */
[----:B------:R-:W2:Y:S04]  /*2380*/  LDS R11, [R35] ;  /* 0x00000000230b7984 */ /* 0x000ea80000000800 */
[----:B------:R-:W3:Y:S01]  /*2390*/  LDS R13, [R35+0x400] ;  /* 0x00040000230d7984 */ /* 0x000ee20000000800 */
[----:B0-----:R-:W-:-:S03]  /*23a0*/  LEA R7, P0, R32, R3, 0x5 ;  /* 0x0000000320077211 */ /* 0x001fc600078028ff */
[----:B------:R-:W0:Y:S01]  /*23b0*/  LDS R15, [R35+0x800] ;  /* 0x00080000230f7984 */ /* 0x000e220000000800 */
[----:B------:R-:W-:Y:S01]  /*23c0*/  LEA.HI.X R32, R32, RZ, RZ, 0x5, P0 ;  /* 0x000000ff20207211 */ /* 0x000fe200000f2cff */
[C---:B------:R-:W-:Y:S02]  /*23d0*/  IMAD.WIDE.U32 R2, R7.reuse, UR4, R4 ;  /* 0x0000000407027c25 */ /* 0x040fe4000f8e0004 */
[----:B------:R-:W4:Y:S02]  /*23e0*/  LDS R17, [R35+0xc00] ;  /* 0x000c000023117984 */ /* 0x000f240000000800 */
[----:B------:R-:W-:Y:S01]  /*23f0*/  IMAD R4, R32, UR4, RZ ;  /* 0x0000000420047c24 */ /* 0x000fe2000f8e02ff */
[----:B------:R-:W-:Y:S01]  /*2400*/  IADD3 R0, P0, PT, R0, R2, RZ ;  /* 0x0000000200007210 */ /* 0x000fe20007f1e0ff */
[----:B------:R-:W-:Y:S02]  /*2410*/  USHF.L.U64.HI UR4, UR4, 0x5, UR5 ;  /* 0x0000000504047899 */ /* 0x000fe40008010205 */
[----:B------:R-:W-:Y:S01]  /*2420*/  IMAD R5, R7, UR5, R4 ;  /* 0x0000000507057c24 */ /* 0x000fe2000f8e0204 */
[----:B-1----:R-:W-:-:S04]  /*2430*/  LEA R2, P1, R0, UR12, 0x2 ;  /* 0x0000000c00027c11 */ /* 0x002fc8000f8210ff */
[----:B------:R-:W-:Y:S02]  /*2440*/  IADD3.X R3, PT, PT, R3, R5, RZ, P0, !PT ;  /* 0x0000000503037210 */ /* 0x000fe400007fe4ff */
[----:B------:R-:W-:Y:S02]  /*2450*/  IADD3 R4, P0, PT, R2, UR7, RZ ;  /* 0x0000000702047c10 */ /* 0x000fe4000ff1e0ff */
[----:B------:R-:W-:Y:S02]  /*2460*/  LEA.HI.X R3, R0, UR13, R3, 0x2, P1 ;  /* 0x0000000d00037c11 */ /* 0x000fe400088f1403 */
[----:B------:R-:W-:Y:S02]  /*2470*/  IADD3 R6, P1, PT, R4, UR7, RZ ;  /* 0x0000000704067c10 */ /* 0x000fe4000ff3e0ff */
[----:B------:R-:W-:Y:S02]  /*2480*/  IADD3.X R5, PT, PT, R3, UR4, RZ, P0, !PT ;  /* 0x0000000403057c10 */ /* 0x000fe400087fe4ff */
[----:B------:R-:W-:-:S02]  /*2490*/  IADD3 R8, P0, PT, R6, UR7, RZ ;  /* 0x0000000706087c10 */ /* 0x000fc4000ff1e0ff */
[----:B------:R-:W-:-:S04]  /*24a0*/  IADD3.X R7, PT, PT, R5, UR4, RZ, P1, !PT ;  /* 0x0000000405077c10 */ /* 0x000fc80008ffe4ff */
[----:B------:R-:W-:Y:S01]  /*24b0*/  IADD3.X R9, PT, PT, R7, UR4, RZ, P0, !PT ;  /* 0x0000000407097c10 */ /* 0x000fe200087fe4ff */
[----:B--2---:R-:W-:Y:S04]  /*24c0*/  STG.E desc[UR8][R2.64], R11 ;  /* 0x0000000b02007986 */ /* 0x004fe8000c101908 */
[----:B---3--:R-:W-:Y:S04]  /*24d0*/  STG.E desc[UR8][R4.64], R13 ;  /* 0x0000000d04007986 */ /* 0x008fe8000c101908 */
[----:B0-----:R-:W-:Y:S04]  /*24e0*/  STG.E desc[UR8][R6.64], R15 ;  /* 0x0000000f06007986 */ /* 0x001fe8000c101908 */
[----:B----4-:R-:W-:Y:S01]  /*24f0*/  STG.E desc[UR8][R8.64], R17 ;  /* 0x0000001108007986 */ /* 0x010fe2000c101908 */
[----:B------:R-:W-:Y:S05]  /*2500*/  EXIT ;  /* 0x000000000000794d */ /* 0x000fea0003800000 */
.L_x_33:
[----:B------:R-:W-:-:S00]  /*2510*/  BRA `(.L_x_33) ;  /* 0xfffffffc00fc7947 */ /* 0x000fc0000383ffff */
[----:B------:R-:W-:-:S00]  /*2520*/  NOP ;  /* 0x0000000000007918 */ /* 0x000fc00000000000 */
        /* <DEDUP_REMOVED lines=13> */
.L_x_34:


//--------------------- .nv.shared.bigBlocksMatmul --------------------------
	.section	.nv.shared.bigBlocksMatmul,"aw",@nobits
	.sectionflags	@""
	.align	4
.nv.shared.bigBlocksMatmul:
	.zero		9216


//--------------------- .nv.shared.reserved.0     --------------------------
	.section	.nv.shared.reserved.0,"aw",@nobits
	.weak		__nv_reservedSMEM_offset_0_alias
	.size		__nv_reservedSMEM_offset_0_alias, 0, 64
	.other		__nv_reservedSMEM_offset_0_alias,@"STO_CUDA_RESERVED_SHARED STV_DEFAULT"
__nv_reservedSMEM_offset_0_alias:
	.zero		0
	.zero		64


//--------------------- .nv.constant0.bigBlocksMatmul --------------------------
	.section	.nv.constant0.bigBlocksMatmul,"a",@progbits
	.sectionflags	@""
	.align	4
.nv.constant0.bigBlocksMatmul:
	.zero		924


//--------------------- SYMBOLS --------------------------

	.type		.nv.reservedSmem.offset0,@object
	.size		.nv.reservedSmem.offset0,0x4
	.type		.nv.reservedSmem.cap,@object
	.size		.nv.reservedSmem.cap,0x4
